//
// Generated by NVIDIA NVVM Compiler
//
// Compiler Build ID: CL-36424714
// Cuda compilation tools, release 13.0, V13.0.88
// Based on NVVM 20.0.0
//

.version 9.0
.target sm_100
.address_size 64

	// .globl	_Z15GreyscaleKernelPhii

.visible .entry _Z15GreyscaleKernelPhii(
	.param .u64 .ptr .align 1 _Z15GreyscaleKernelPhii_param_0,
	.param .u32 _Z15GreyscaleKernelPhii_param_1,
	.param .u32 _Z15GreyscaleKernelPhii_param_2
)
{
	.reg .pred 	%p<4>;
	.reg .b16 	%rs<7>;
	.reg .b32 	%r<13>;
	.reg .b64 	%rd<5>;

	ld.param.u64 	%rd1, [_Z15GreyscaleKernelPhii_param_0];
	ld.param.u32 	%r4, [_Z15GreyscaleKernelPhii_param_1];
	ld.param.u32 	%r3, [_Z15GreyscaleKernelPhii_param_2];
	mov.u32 	%r5, %ctaid.y;
	mov.u32 	%r6, %ntid.y;
	mov.u32 	%r7, %tid.y;
	mad.lo.s32 	%r1, %r5, %r6, %r7;
	mov.u32 	%r8, %ctaid.x;
	mov.u32 	%r9, %ntid.x;
	mov.u32 	%r10, %tid.x;
	mad.lo.s32 	%r2, %r8, %r9, %r10;
	setp.ge.s32 	%p1, %r1, %r4;
	setp.ge.s32 	%p2, %r2, %r3;
	or.pred  	%p3, %p1, %p2;
	@%p3 bra 	$L__BB0_2;
	cvta.to.global.u64 	%rd2, %rd1;
	mad.lo.s32 	%r11, %r3, %r1, %r2;
	mul.lo.s32 	%r12, %r11, 3;
	cvt.s64.s32 	%rd3, %r12;
	add.s64 	%rd4, %rd2, %rd3;
	ld.global.u8 	%rs1, [%rd4];
	ld.global.u8 	%rs2, [%rd4+1];
	add.s16 	%rs3, %rs2, %rs1;
	ld.global.u8 	%rs4, [%rd4+2];
	add.s16 	%rs5, %rs3, %rs4;
	mul.hi.u16 	%rs6, %rs5, 21846;
	st.global.u8 	[%rd4], %rs6;
	st.global.u8 	[%rd4+1], %rs6;
	st.global.u8 	[%rd4+2], %rs6;
$L__BB0_2:
	ret;

}
	// .globl	_Z13SharpenKernelPhii
.visible .entry _Z13SharpenKernelPhii(
	.param .u64 .ptr .align 1 _Z13SharpenKernelPhii_param_0,
	.param .u32 _Z13SharpenKernelPhii_param_1,
	.param .u32 _Z13SharpenKernelPhii_param_2
)
{
	.local .align 4 .b8 	__local_depot1[36];
	.reg .b64 	%SP;
	.reg .b64 	%SPL;
	.reg .pred 	%p<309>;
	.reg .b32 	%r<955>;
	.reg .b64 	%rd<12>;

	mov.u64 	%SPL, __local_depot1;
	ld.param.u64 	%rd5, [_Z13SharpenKernelPhii_param_0];
	ld.param.u32 	%r383, [_Z13SharpenKernelPhii_param_1];
	ld.param.u32 	%r384, [_Z13SharpenKernelPhii_param_2];
	cvta.to.global.u64 	%rd1, %rd5;
	mov.u32 	%r385, %ctaid.y;
	mov.u32 	%r386, %ntid.y;
	mov.u32 	%r387, %tid.y;
	mad.lo.s32 	%r767, %r385, %r386, %r387;
	mov.u32 	%r388, %ctaid.x;
	mov.u32 	%r389, %ntid.x;
	mul.lo.s32 	%r2, %r388, %r389;
	mov.u32 	%r3, %tid.x;
	add.s32 	%r4, %r2, %r3;
	setp.ge.s32 	%p5, %r767, %r383;
	setp.ge.s32 	%p6, %r4, %r384;
	or.pred  	%p7, %p5, %p6;
	@%p7 bra 	$L__BB1_126;
	ld.param.u32 	%r709, [_Z13SharpenKernelPhii_param_2];
	add.u64 	%rd7, %SPL, 0;
	mad.lo.s32 	%r5, %r709, %r767, %r4;
	mov.b32 	%r774, 0;
	st.local.u32 	[%rd7], %r774;
	mov.b32 	%r392, -1;
	st.local.u32 	[%rd7+4], %r392;
	st.local.u32 	[%rd7+8], %r774;
	st.local.u32 	[%rd7+12], %r392;
	add.s64 	%rd2, %rd7, 16;
	mov.b32 	%r393, 5;
	st.local.u32 	[%rd7+16], %r393;
	st.local.u32 	[%rd7+20], %r392;
	st.local.u32 	[%rd7+24], %r774;
	st.local.u32 	[%rd7+28], %r392;
	st.local.u32 	[%rd7+32], %r774;
	add.s32 	%r394, %r4, -29;
	setp.gt.s32 	%p8, %r4, 28;
	setp.lt.s32 	%p9, %r394, %r709;
	and.pred  	%p1, %p8, %p9;
	add.s32 	%r395, %r4, -27;
	setp.gt.s32 	%p10, %r4, 26;
	setp.lt.s32 	%p11, %r395, %r709;
	and.pred  	%p2, %p10, %p11;
	add.s32 	%r396, %r4, -26;
	setp.gt.s32 	%p12, %r4, 25;
	setp.lt.s32 	%p13, %r396, %r709;
	and.pred  	%p3, %p12, %p13;
	add.s32 	%r397, %r767, -30;
	mul.lo.s32 	%r7, %r709, 3;
	mul.lo.s32 	%r398, %r7, %r397;
	mad.lo.s32 	%r399, %r2, 3, %r398;
	mad.lo.s32 	%r766, %r3, 3, %r399;
	mov.b32 	%r768, -30;
	mov.u32 	%r773, %r774;
	mov.u32 	%r772, %r774;
$L__BB1_2:
	ld.param.u32 	%r710, [_Z13SharpenKernelPhii_param_2];
	mul.wide.s32 	%rd8, %r768, 12;
	add.s64 	%rd3, %rd2, %rd8;
	add.s32 	%r400, %r767, -30;
	add.s32 	%r768, %r768, 1;
	setp.gt.s32 	%p14, %r400, -1;
	setp.lt.s32 	%p15, %r400, %r383;
	and.pred  	%p4, %p14, %p15;
	setp.gt.s32 	%p16, %r4, 29;
	add.s32 	%r401, %r4, -30;
	setp.lt.s32 	%p17, %r401, %r710;
	and.pred  	%p18, %p16, %p17;
	and.pred  	%p19, %p4, %p18;
	add.s32 	%r402, %r766, -90;
	cvt.s64.s32 	%rd9, %r402;
	add.s64 	%rd4, %rd1, %rd9;
	not.pred 	%p20, %p19;
	@%p20 bra 	$L__BB1_4;
	ld.local.u32 	%r403, [%rd3+-120];
	ld.global.u8 	%r404, [%rd4];
	mad.lo.s32 	%r772, %r403, %r404, %r772;
	ld.global.u8 	%r405, [%rd4+1];
	mad.lo.s32 	%r773, %r403, %r405, %r773;
	ld.global.u8 	%r406, [%rd4+2];
	mad.lo.s32 	%r774, %r403, %r406, %r774;
$L__BB1_4:
	and.pred  	%p21, %p4, %p1;
	not.pred 	%p22, %p21;
	@%p22 bra 	$L__BB1_6;
	ld.local.u32 	%r407, [%rd3+-116];
	ld.global.u8 	%r408, [%rd4+3];
	mad.lo.s32 	%r772, %r407, %r408, %r772;
	ld.global.u8 	%r409, [%rd4+4];
	mad.lo.s32 	%r773, %r407, %r409, %r773;
	ld.global.u8 	%r410, [%rd4+5];
	mad.lo.s32 	%r774, %r407, %r410, %r774;
$L__BB1_6:
	ld.param.u32 	%r711, [_Z13SharpenKernelPhii_param_2];
	setp.gt.s32 	%p23, %r4, 27;
	add.s32 	%r411, %r4, -28;
	setp.lt.s32 	%p24, %r411, %r711;
	and.pred  	%p25, %p23, %p24;
	and.pred  	%p26, %p4, %p25;
	not.pred 	%p27, %p26;
	@%p27 bra 	$L__BB1_8;
	ld.local.u32 	%r412, [%rd3+-112];
	ld.global.u8 	%r413, [%rd4+6];
	mad.lo.s32 	%r772, %r412, %r413, %r772;
	ld.global.u8 	%r414, [%rd4+7];
	mad.lo.s32 	%r773, %r412, %r414, %r773;
	ld.global.u8 	%r415, [%rd4+8];
	mad.lo.s32 	%r774, %r412, %r415, %r774;
$L__BB1_8:
	and.pred  	%p28, %p4, %p2;
	not.pred 	%p29, %p28;
	@%p29 bra 	$L__BB1_10;
	ld.local.u32 	%r416, [%rd3+-108];
	ld.global.u8 	%r417, [%rd4+9];
	mad.lo.s32 	%r772, %r416, %r417, %r772;
	ld.global.u8 	%r418, [%rd4+10];
	mad.lo.s32 	%r773, %r416, %r418, %r773;
	ld.global.u8 	%r419, [%rd4+11];
	mad.lo.s32 	%r774, %r416, %r419, %r774;
$L__BB1_10:
	and.pred  	%p30, %p4, %p3;
	not.pred 	%p31, %p30;
	@%p31 bra 	$L__BB1_12;
	ld.local.u32 	%r420, [%rd3+-104];
	ld.global.u8 	%r421, [%rd4+12];
	mad.lo.s32 	%r772, %r420, %r421, %r772;
	ld.global.u8 	%r422, [%rd4+13];
	mad.lo.s32 	%r773, %r420, %r422, %r773;
	ld.global.u8 	%r423, [%rd4+14];
	mad.lo.s32 	%r774, %r420, %r423, %r774;
$L__BB1_12:
	ld.param.u32 	%r712, [_Z13SharpenKernelPhii_param_2];
	setp.gt.s32 	%p32, %r4, 24;
	add.s32 	%r424, %r4, -25;
	setp.lt.s32 	%p33, %r424, %r712;
	and.pred  	%p34, %p32, %p33;
	and.pred  	%p35, %p4, %p34;
	not.pred 	%p36, %p35;
	@%p36 bra 	$L__BB1_14;
	ld.local.u32 	%r425, [%rd3+-100];
	ld.global.u8 	%r426, [%rd4+15];
	mad.lo.s32 	%r772, %r425, %r426, %r772;
	ld.global.u8 	%r427, [%rd4+16];
	mad.lo.s32 	%r773, %r425, %r427, %r773;
	ld.global.u8 	%r428, [%rd4+17];
	mad.lo.s32 	%r774, %r425, %r428, %r774;
$L__BB1_14:
	ld.param.u32 	%r713, [_Z13SharpenKernelPhii_param_2];
	setp.gt.s32 	%p37, %r4, 23;
	add.s32 	%r429, %r4, -24;
	setp.lt.s32 	%p38, %r429, %r713;
	and.pred  	%p39, %p37, %p38;
	and.pred  	%p40, %p4, %p39;
	not.pred 	%p41, %p40;
	@%p41 bra 	$L__BB1_16;
	ld.local.u32 	%r430, [%rd3+-96];
	ld.global.u8 	%r431, [%rd4+18];
	mad.lo.s32 	%r772, %r430, %r431, %r772;
	ld.global.u8 	%r432, [%rd4+19];
	mad.lo.s32 	%r773, %r430, %r432, %r773;
	ld.global.u8 	%r433, [%rd4+20];
	mad.lo.s32 	%r774, %r430, %r433, %r774;
$L__BB1_16:
	ld.param.u32 	%r714, [_Z13SharpenKernelPhii_param_2];
	setp.gt.s32 	%p42, %r4, 22;
	add.s32 	%r434, %r4, -23;
	setp.lt.s32 	%p43, %r434, %r714;
	and.pred  	%p44, %p42, %p43;
	and.pred  	%p45, %p4, %p44;
	not.pred 	%p46, %p45;
	@%p46 bra 	$L__BB1_18;
	ld.local.u32 	%r435, [%rd3+-92];
	ld.global.u8 	%r436, [%rd4+21];
	mad.lo.s32 	%r772, %r435, %r436, %r772;
	ld.global.u8 	%r437, [%rd4+22];
	mad.lo.s32 	%r773, %r435, %r437, %r773;
	ld.global.u8 	%r438, [%rd4+23];
	mad.lo.s32 	%r774, %r435, %r438, %r774;
$L__BB1_18:
	ld.param.u32 	%r715, [_Z13SharpenKernelPhii_param_2];
	setp.gt.s32 	%p47, %r4, 21;
	add.s32 	%r439, %r4, -22;
	setp.lt.s32 	%p48, %r439, %r715;
	and.pred  	%p49, %p47, %p48;
	and.pred  	%p50, %p4, %p49;
	not.pred 	%p51, %p50;
	@%p51 bra 	$L__BB1_20;
	ld.local.u32 	%r440, [%rd3+-88];
	ld.global.u8 	%r441, [%rd4+24];
	mad.lo.s32 	%r772, %r440, %r441, %r772;
	ld.global.u8 	%r442, [%rd4+25];
	mad.lo.s32 	%r773, %r440, %r442, %r773;
	ld.global.u8 	%r443, [%rd4+26];
	mad.lo.s32 	%r774, %r440, %r443, %r774;
$L__BB1_20:
	ld.param.u32 	%r716, [_Z13SharpenKernelPhii_param_2];
	setp.gt.s32 	%p52, %r4, 20;
	add.s32 	%r444, %r4, -21;
	setp.lt.s32 	%p53, %r444, %r716;
	and.pred  	%p54, %p52, %p53;
	and.pred  	%p55, %p4, %p54;
	not.pred 	%p56, %p55;
	@%p56 bra 	$L__BB1_22;
	ld.local.u32 	%r445, [%rd3+-84];
	ld.global.u8 	%r446, [%rd4+27];
	mad.lo.s32 	%r772, %r445, %r446, %r772;
	ld.global.u8 	%r447, [%rd4+28];
	mad.lo.s32 	%r773, %r445, %r447, %r773;
	ld.global.u8 	%r448, [%rd4+29];
	mad.lo.s32 	%r774, %r445, %r448, %r774;
$L__BB1_22:
	ld.param.u32 	%r717, [_Z13SharpenKernelPhii_param_2];
	setp.gt.s32 	%p57, %r4, 19;
	add.s32 	%r449, %r4, -20;
	setp.lt.s32 	%p58, %r449, %r717;
	and.pred  	%p59, %p57, %p58;
	and.pred  	%p60, %p4, %p59;
	not.pred 	%p61, %p60;
	@%p61 bra 	$L__BB1_24;
	ld.local.u32 	%r450, [%rd3+-80];
	ld.global.u8 	%r451, [%rd4+30];
	mad.lo.s32 	%r772, %r450, %r451, %r772;
	ld.global.u8 	%r452, [%rd4+31];
	mad.lo.s32 	%r773, %r450, %r452, %r773;
	ld.global.u8 	%r453, [%rd4+32];
	mad.lo.s32 	%r774, %r450, %r453, %r774;
$L__BB1_24:
	ld.param.u32 	%r718, [_Z13SharpenKernelPhii_param_2];
	setp.gt.s32 	%p62, %r4, 18;
	add.s32 	%r454, %r4, -19;
	setp.lt.s32 	%p63, %r454, %r718;
	and.pred  	%p64, %p62, %p63;
	and.pred  	%p65, %p4, %p64;
	not.pred 	%p66, %p65;
	@%p66 bra 	$L__BB1_26;
	ld.local.u32 	%r455, [%rd3+-76];
	ld.global.u8 	%r456, [%rd4+33];
	mad.lo.s32 	%r772, %r455, %r456, %r772;
	ld.global.u8 	%r457, [%rd4+34];
	mad.lo.s32 	%r773, %r455, %r457, %r773;
	ld.global.u8 	%r458, [%rd4+35];
	mad.lo.s32 	%r774, %r455, %r458, %r774;
$L__BB1_26:
	ld.param.u32 	%r719, [_Z13SharpenKernelPhii_param_2];
	setp.gt.s32 	%p67, %r4, 17;
	add.s32 	%r459, %r4, -18;
	setp.lt.s32 	%p68, %r459, %r719;
	and.pred  	%p69, %p67, %p68;
	and.pred  	%p70, %p4, %p69;
	not.pred 	%p71, %p70;
	@%p71 bra 	$L__BB1_28;
	ld.local.u32 	%r460, [%rd3+-72];
	ld.global.u8 	%r461, [%rd4+36];
	mad.lo.s32 	%r772, %r460, %r461, %r772;
	ld.global.u8 	%r462, [%rd4+37];
	mad.lo.s32 	%r773, %r460, %r462, %r773;
	ld.global.u8 	%r463, [%rd4+38];
	mad.lo.s32 	%r774, %r460, %r463, %r774;
$L__BB1_28:
	ld.param.u32 	%r720, [_Z13SharpenKernelPhii_param_2];
	setp.gt.s32 	%p72, %r4, 16;
	add.s32 	%r464, %r4, -17;
	setp.lt.s32 	%p73, %r464, %r720;
	and.pred  	%p74, %p72, %p73;
	and.pred  	%p75, %p4, %p74;
	not.pred 	%p76, %p75;
	@%p76 bra 	$L__BB1_30;
	ld.local.u32 	%r465, [%rd3+-68];
	ld.global.u8 	%r466, [%rd4+39];
	mad.lo.s32 	%r772, %r465, %r466, %r772;
	ld.global.u8 	%r467, [%rd4+40];
	mad.lo.s32 	%r773, %r465, %r467, %r773;
	ld.global.u8 	%r468, [%rd4+41];
	mad.lo.s32 	%r774, %r465, %r468, %r774;
$L__BB1_30:
	ld.param.u32 	%r721, [_Z13SharpenKernelPhii_param_2];
	setp.gt.s32 	%p77, %r4, 15;
	add.s32 	%r469, %r4, -16;
	setp.lt.s32 	%p78, %r469, %r721;
	and.pred  	%p79, %p77, %p78;
	and.pred  	%p80, %p4, %p79;
	not.pred 	%p81, %p80;
	@%p81 bra 	$L__BB1_32;
	ld.local.u32 	%r470, [%rd3+-64];
	ld.global.u8 	%r471, [%rd4+42];
	mad.lo.s32 	%r772, %r470, %r471, %r772;
	ld.global.u8 	%r472, [%rd4+43];
	mad.lo.s32 	%r773, %r470, %r472, %r773;
	ld.global.u8 	%r473, [%rd4+44];
	mad.lo.s32 	%r774, %r470, %r473, %r774;
$L__BB1_32:
	ld.param.u32 	%r722, [_Z13SharpenKernelPhii_param_2];
	setp.gt.s32 	%p82, %r4, 14;
	add.s32 	%r474, %r4, -15;
	setp.lt.s32 	%p83, %r474, %r722;
	and.pred  	%p84, %p82, %p83;
	and.pred  	%p85, %p4, %p84;
	not.pred 	%p86, %p85;
	@%p86 bra 	$L__BB1_34;
	ld.local.u32 	%r475, [%rd3+-60];
	ld.global.u8 	%r476, [%rd4+45];
	mad.lo.s32 	%r772, %r475, %r476, %r772;
	ld.global.u8 	%r477, [%rd4+46];
	mad.lo.s32 	%r773, %r475, %r477, %r773;
	ld.global.u8 	%r478, [%rd4+47];
	mad.lo.s32 	%r774, %r475, %r478, %r774;
$L__BB1_34:
	ld.param.u32 	%r723, [_Z13SharpenKernelPhii_param_2];
	setp.gt.s32 	%p87, %r4, 13;
	add.s32 	%r479, %r4, -14;
	setp.lt.s32 	%p88, %r479, %r723;
	and.pred  	%p89, %p87, %p88;
	and.pred  	%p90, %p4, %p89;
	not.pred 	%p91, %p90;
	@%p91 bra 	$L__BB1_36;
	ld.local.u32 	%r480, [%rd3+-56];
	ld.global.u8 	%r481, [%rd4+48];
	mad.lo.s32 	%r772, %r480, %r481, %r772;
	ld.global.u8 	%r482, [%rd4+49];
	mad.lo.s32 	%r773, %r480, %r482, %r773;
	ld.global.u8 	%r483, [%rd4+50];
	mad.lo.s32 	%r774, %r480, %r483, %r774;
$L__BB1_36:
	ld.param.u32 	%r724, [_Z13SharpenKernelPhii_param_2];
	setp.gt.s32 	%p92, %r4, 12;
	add.s32 	%r484, %r4, -13;
	setp.lt.s32 	%p93, %r484, %r724;
	and.pred  	%p94, %p92, %p93;
	and.pred  	%p95, %p4, %p94;
	not.pred 	%p96, %p95;
	@%p96 bra 	$L__BB1_38;
	ld.local.u32 	%r485, [%rd3+-52];
	ld.global.u8 	%r486, [%rd4+51];
	mad.lo.s32 	%r772, %r485, %r486, %r772;
	ld.global.u8 	%r487, [%rd4+52];
	mad.lo.s32 	%r773, %r485, %r487, %r773;
	ld.global.u8 	%r488, [%rd4+53];
	mad.lo.s32 	%r774, %r485, %r488, %r774;
$L__BB1_38:
	ld.param.u32 	%r725, [_Z13SharpenKernelPhii_param_2];
	setp.gt.s32 	%p97, %r4, 11;
	add.s32 	%r489, %r4, -12;
	setp.lt.s32 	%p98, %r489, %r725;
	and.pred  	%p99, %p97, %p98;
	and.pred  	%p100, %p4, %p99;
	not.pred 	%p101, %p100;
	@%p101 bra 	$L__BB1_40;
	ld.local.u32 	%r490, [%rd3+-48];
	ld.global.u8 	%r491, [%rd4+54];
	mad.lo.s32 	%r772, %r490, %r491, %r772;
	ld.global.u8 	%r492, [%rd4+55];
	mad.lo.s32 	%r773, %r490, %r492, %r773;
	ld.global.u8 	%r493, [%rd4+56];
	mad.lo.s32 	%r774, %r490, %r493, %r774;
$L__BB1_40:
	ld.param.u32 	%r726, [_Z13SharpenKernelPhii_param_2];
	setp.gt.s32 	%p102, %r4, 10;
	add.s32 	%r494, %r4, -11;
	setp.lt.s32 	%p103, %r494, %r726;
	and.pred  	%p104, %p102, %p103;
	and.pred  	%p105, %p4, %p104;
	not.pred 	%p106, %p105;
	@%p106 bra 	$L__BB1_42;
	ld.local.u32 	%r495, [%rd3+-44];
	ld.global.u8 	%r496, [%rd4+57];
	mad.lo.s32 	%r772, %r495, %r496, %r772;
	ld.global.u8 	%r497, [%rd4+58];
	mad.lo.s32 	%r773, %r495, %r497, %r773;
	ld.global.u8 	%r498, [%rd4+59];
	mad.lo.s32 	%r774, %r495, %r498, %r774;
$L__BB1_42:
	ld.param.u32 	%r727, [_Z13SharpenKernelPhii_param_2];
	setp.gt.s32 	%p107, %r4, 9;
	add.s32 	%r499, %r4, -10;
	setp.lt.s32 	%p108, %r499, %r727;
	and.pred  	%p109, %p107, %p108;
	and.pred  	%p110, %p4, %p109;
	not.pred 	%p111, %p110;
	@%p111 bra 	$L__BB1_44;
	ld.local.u32 	%r500, [%rd3+-40];
	ld.global.u8 	%r501, [%rd4+60];
	mad.lo.s32 	%r772, %r500, %r501, %r772;
	ld.global.u8 	%r502, [%rd4+61];
	mad.lo.s32 	%r773, %r500, %r502, %r773;
	ld.global.u8 	%r503, [%rd4+62];
	mad.lo.s32 	%r774, %r500, %r503, %r774;
$L__BB1_44:
	ld.param.u32 	%r728, [_Z13SharpenKernelPhii_param_2];
	setp.gt.s32 	%p112, %r4, 8;
	add.s32 	%r504, %r4, -9;
	setp.lt.s32 	%p113, %r504, %r728;
	and.pred  	%p114, %p112, %p113;
	and.pred  	%p115, %p4, %p114;
	not.pred 	%p116, %p115;
	@%p116 bra 	$L__BB1_46;
	ld.local.u32 	%r505, [%rd3+-36];
	ld.global.u8 	%r506, [%rd4+63];
	mad.lo.s32 	%r772, %r505, %r506, %r772;
	ld.global.u8 	%r507, [%rd4+64];
	mad.lo.s32 	%r773, %r505, %r507, %r773;
	ld.global.u8 	%r508, [%rd4+65];
	mad.lo.s32 	%r774, %r505, %r508, %r774;
$L__BB1_46:
	ld.param.u32 	%r729, [_Z13SharpenKernelPhii_param_2];
	setp.gt.s32 	%p117, %r4, 7;
	add.s32 	%r509, %r4, -8;
	setp.lt.s32 	%p118, %r509, %r729;
	and.pred  	%p119, %p117, %p118;
	and.pred  	%p120, %p4, %p119;
	not.pred 	%p121, %p120;
	@%p121 bra 	$L__BB1_48;
	ld.local.u32 	%r510, [%rd3+-32];
	ld.global.u8 	%r511, [%rd4+66];
	mad.lo.s32 	%r772, %r510, %r511, %r772;
	ld.global.u8 	%r512, [%rd4+67];
	mad.lo.s32 	%r773, %r510, %r512, %r773;
	ld.global.u8 	%r513, [%rd4+68];
	mad.lo.s32 	%r774, %r510, %r513, %r774;
$L__BB1_48:
	ld.param.u32 	%r730, [_Z13SharpenKernelPhii_param_2];
	setp.gt.s32 	%p122, %r4, 6;
	add.s32 	%r514, %r4, -7;
	setp.lt.s32 	%p123, %r514, %r730;
	and.pred  	%p124, %p122, %p123;
	and.pred  	%p125, %p4, %p124;
	not.pred 	%p126, %p125;
	@%p126 bra 	$L__BB1_50;
	ld.local.u32 	%r515, [%rd3+-28];
	ld.global.u8 	%r516, [%rd4+69];
	mad.lo.s32 	%r772, %r515, %r516, %r772;
	ld.global.u8 	%r517, [%rd4+70];
	mad.lo.s32 	%r773, %r515, %r517, %r773;
	ld.global.u8 	%r518, [%rd4+71];
	mad.lo.s32 	%r774, %r515, %r518, %r774;
$L__BB1_50:
	ld.param.u32 	%r731, [_Z13SharpenKernelPhii_param_2];
	setp.gt.s32 	%p127, %r4, 5;
	add.s32 	%r519, %r4, -6;
	setp.lt.s32 	%p128, %r519, %r731;
	and.pred  	%p129, %p127, %p128;
	and.pred  	%p130, %p4, %p129;
	not.pred 	%p131, %p130;
	@%p131 bra 	$L__BB1_52;
	ld.local.u32 	%r520, [%rd3+-24];
	ld.global.u8 	%r521, [%rd4+72];
	mad.lo.s32 	%r772, %r520, %r521, %r772;
	ld.global.u8 	%r522, [%rd4+73];
	mad.lo.s32 	%r773, %r520, %r522, %r773;
	ld.global.u8 	%r523, [%rd4+74];
	mad.lo.s32 	%r774, %r520, %r523, %r774;
$L__BB1_52:
	ld.param.u32 	%r732, [_Z13SharpenKernelPhii_param_2];
	setp.gt.s32 	%p132, %r4, 4;
	add.s32 	%r524, %r4, -5;
	setp.lt.s32 	%p133, %r524, %r732;
	and.pred  	%p134, %p132, %p133;
	and.pred  	%p135, %p4, %p134;
	not.pred 	%p136, %p135;
	@%p136 bra 	$L__BB1_54;
	ld.local.u32 	%r525, [%rd3+-20];
	ld.global.u8 	%r526, [%rd4+75];
	mad.lo.s32 	%r772, %r525, %r526, %r772;
	ld.global.u8 	%r527, [%rd4+76];
	mad.lo.s32 	%r773, %r525, %r527, %r773;
	ld.global.u8 	%r528, [%rd4+77];
	mad.lo.s32 	%r774, %r525, %r528, %r774;
$L__BB1_54:
	ld.param.u32 	%r733, [_Z13SharpenKernelPhii_param_2];
	setp.gt.s32 	%p137, %r4, 3;
	add.s32 	%r529, %r4, -4;
	setp.lt.s32 	%p138, %r529, %r733;
	and.pred  	%p139, %p137, %p138;
	and.pred  	%p140, %p4, %p139;
	not.pred 	%p141, %p140;
	@%p141 bra 	$L__BB1_56;
	ld.local.u32 	%r530, [%rd3+-16];
	ld.global.u8 	%r531, [%rd4+78];
	mad.lo.s32 	%r772, %r530, %r531, %r772;
	ld.global.u8 	%r532, [%rd4+79];
	mad.lo.s32 	%r773, %r530, %r532, %r773;
	ld.global.u8 	%r533, [%rd4+80];
	mad.lo.s32 	%r774, %r530, %r533, %r774;
$L__BB1_56:
	ld.param.u32 	%r734, [_Z13SharpenKernelPhii_param_2];
	setp.gt.s32 	%p142, %r4, 2;
	add.s32 	%r534, %r4, -3;
	setp.lt.s32 	%p143, %r534, %r734;
	and.pred  	%p144, %p142, %p143;
	and.pred  	%p145, %p4, %p144;
	not.pred 	%p146, %p145;
	@%p146 bra 	$L__BB1_58;
	ld.local.u32 	%r535, [%rd3+-12];
	ld.global.u8 	%r536, [%rd4+81];
	mad.lo.s32 	%r772, %r535, %r536, %r772;
	ld.global.u8 	%r537, [%rd4+82];
	mad.lo.s32 	%r773, %r535, %r537, %r773;
	ld.global.u8 	%r538, [%rd4+83];
	mad.lo.s32 	%r774, %r535, %r538, %r774;
$L__BB1_58:
	ld.param.u32 	%r735, [_Z13SharpenKernelPhii_param_2];
	setp.gt.s32 	%p147, %r4, 1;
	add.s32 	%r539, %r4, -2;
	setp.lt.s32 	%p148, %r539, %r735;
	and.pred  	%p149, %p147, %p148;
	and.pred  	%p150, %p4, %p149;
	not.pred 	%p151, %p150;
	@%p151 bra 	$L__BB1_60;
	ld.local.u32 	%r540, [%rd3+-8];
	ld.global.u8 	%r541, [%rd4+84];
	mad.lo.s32 	%r772, %r540, %r541, %r772;
	ld.global.u8 	%r542, [%rd4+85];
	mad.lo.s32 	%r773, %r540, %r542, %r773;
	ld.global.u8 	%r543, [%rd4+86];
	mad.lo.s32 	%r774, %r540, %r543, %r774;
$L__BB1_60:
	setp.lt.s32 	%p152, %r4, 1;
	not.pred 	%p153, %p4;
	or.pred  	%p154, %p153, %p152;
	@%p154 bra 	$L__BB1_62;
	ld.local.u32 	%r544, [%rd3+-4];
	ld.global.u8 	%r545, [%rd4+87];
	mad.lo.s32 	%r772, %r544, %r545, %r772;
	ld.global.u8 	%r546, [%rd4+88];
	mad.lo.s32 	%r773, %r544, %r546, %r773;
	ld.global.u8 	%r547, [%rd4+89];
	mad.lo.s32 	%r774, %r544, %r547, %r774;
$L__BB1_62:
	setp.lt.s32 	%p155, %r4, 0;
	not.pred 	%p156, %p4;
	or.pred  	%p157, %p156, %p155;
	@%p157 bra 	$L__BB1_64;
	ld.local.u32 	%r548, [%rd3];
	ld.global.u8 	%r549, [%rd4+90];
	mad.lo.s32 	%r772, %r548, %r549, %r772;
	ld.global.u8 	%r550, [%rd4+91];
	mad.lo.s32 	%r773, %r548, %r550, %r773;
	ld.global.u8 	%r551, [%rd4+92];
	mad.lo.s32 	%r774, %r548, %r551, %r774;
$L__BB1_64:
	ld.param.u32 	%r736, [_Z13SharpenKernelPhii_param_2];
	setp.gt.s32 	%p158, %r4, -2;
	add.s32 	%r552, %r4, 1;
	setp.lt.s32 	%p159, %r552, %r736;
	and.pred  	%p160, %p158, %p159;
	and.pred  	%p161, %p4, %p160;
	not.pred 	%p162, %p161;
	@%p162 bra 	$L__BB1_66;
	ld.local.u32 	%r553, [%rd3+4];
	ld.global.u8 	%r554, [%rd4+93];
	mad.lo.s32 	%r772, %r553, %r554, %r772;
	ld.global.u8 	%r555, [%rd4+94];
	mad.lo.s32 	%r773, %r553, %r555, %r773;
	ld.global.u8 	%r556, [%rd4+95];
	mad.lo.s32 	%r774, %r553, %r556, %r774;
$L__BB1_66:
	ld.param.u32 	%r737, [_Z13SharpenKernelPhii_param_2];
	setp.gt.s32 	%p163, %r4, -3;
	add.s32 	%r557, %r4, 2;
	setp.lt.s32 	%p164, %r557, %r737;
	and.pred  	%p165, %p163, %p164;
	and.pred  	%p166, %p4, %p165;
	not.pred 	%p167, %p166;
	@%p167 bra 	$L__BB1_68;
	ld.local.u32 	%r558, [%rd3+8];
	ld.global.u8 	%r559, [%rd4+96];
	mad.lo.s32 	%r772, %r558, %r559, %r772;
	ld.global.u8 	%r560, [%rd4+97];
	mad.lo.s32 	%r773, %r558, %r560, %r773;
	ld.global.u8 	%r561, [%rd4+98];
	mad.lo.s32 	%r774, %r558, %r561, %r774;
$L__BB1_68:
	ld.param.u32 	%r738, [_Z13SharpenKernelPhii_param_2];
	setp.gt.s32 	%p168, %r4, -4;
	add.s32 	%r562, %r4, 3;
	setp.lt.s32 	%p169, %r562, %r738;
	and.pred  	%p170, %p168, %p169;
	and.pred  	%p171, %p4, %p170;
	not.pred 	%p172, %p171;
	@%p172 bra 	$L__BB1_70;
	ld.local.u32 	%r563, [%rd3+12];
	ld.global.u8 	%r564, [%rd4+99];
	mad.lo.s32 	%r772, %r563, %r564, %r772;
	ld.global.u8 	%r565, [%rd4+100];
	mad.lo.s32 	%r773, %r563, %r565, %r773;
	ld.global.u8 	%r566, [%rd4+101];
	mad.lo.s32 	%r774, %r563, %r566, %r774;
$L__BB1_70:
	ld.param.u32 	%r739, [_Z13SharpenKernelPhii_param_2];
	setp.gt.s32 	%p173, %r4, -5;
	add.s32 	%r567, %r4, 4;
	setp.lt.s32 	%p174, %r567, %r739;
	and.pred  	%p175, %p173, %p174;
	and.pred  	%p176, %p4, %p175;
	not.pred 	%p177, %p176;
	@%p177 bra 	$L__BB1_72;
	ld.local.u32 	%r568, [%rd3+16];
	ld.global.u8 	%r569, [%rd4+102];
	mad.lo.s32 	%r772, %r568, %r569, %r772;
	ld.global.u8 	%r570, [%rd4+103];
	mad.lo.s32 	%r773, %r568, %r570, %r773;
	ld.global.u8 	%r571, [%rd4+104];
	mad.lo.s32 	%r774, %r568, %r571, %r774;
$L__BB1_72:
	ld.param.u32 	%r740, [_Z13SharpenKernelPhii_param_2];
	setp.gt.s32 	%p178, %r4, -6;
	add.s32 	%r572, %r4, 5;
	setp.lt.s32 	%p179, %r572, %r740;
	and.pred  	%p180, %p178, %p179;
	and.pred  	%p181, %p4, %p180;
	not.pred 	%p182, %p181;
	@%p182 bra 	$L__BB1_74;
	ld.local.u32 	%r573, [%rd3+20];
	ld.global.u8 	%r574, [%rd4+105];
	mad.lo.s32 	%r772, %r573, %r574, %r772;
	ld.global.u8 	%r575, [%rd4+106];
	mad.lo.s32 	%r773, %r573, %r575, %r773;
	ld.global.u8 	%r576, [%rd4+107];
	mad.lo.s32 	%r774, %r573, %r576, %r774;
$L__BB1_74:
	ld.param.u32 	%r741, [_Z13SharpenKernelPhii_param_2];
	setp.gt.s32 	%p183, %r4, -7;
	add.s32 	%r577, %r4, 6;
	setp.lt.s32 	%p184, %r577, %r741;
	and.pred  	%p185, %p183, %p184;
	and.pred  	%p186, %p4, %p185;
	not.pred 	%p187, %p186;
	@%p187 bra 	$L__BB1_76;
	ld.local.u32 	%r578, [%rd3+24];
	ld.global.u8 	%r579, [%rd4+108];
	mad.lo.s32 	%r772, %r578, %r579, %r772;
	ld.global.u8 	%r580, [%rd4+109];
	mad.lo.s32 	%r773, %r578, %r580, %r773;
	ld.global.u8 	%r581, [%rd4+110];
	mad.lo.s32 	%r774, %r578, %r581, %r774;
$L__BB1_76:
	ld.param.u32 	%r742, [_Z13SharpenKernelPhii_param_2];
	setp.gt.s32 	%p188, %r4, -8;
	add.s32 	%r582, %r4, 7;
	setp.lt.s32 	%p189, %r582, %r742;
	and.pred  	%p190, %p188, %p189;
	and.pred  	%p191, %p4, %p190;
	not.pred 	%p192, %p191;
	@%p192 bra 	$L__BB1_78;
	ld.local.u32 	%r583, [%rd3+28];
	ld.global.u8 	%r584, [%rd4+111];
	mad.lo.s32 	%r772, %r583, %r584, %r772;
	ld.global.u8 	%r585, [%rd4+112];
	mad.lo.s32 	%r773, %r583, %r585, %r773;
	ld.global.u8 	%r586, [%rd4+113];
	mad.lo.s32 	%r774, %r583, %r586, %r774;
$L__BB1_78:
	ld.param.u32 	%r743, [_Z13SharpenKernelPhii_param_2];
	setp.gt.s32 	%p193, %r4, -9;
	add.s32 	%r587, %r4, 8;
	setp.lt.s32 	%p194, %r587, %r743;
	and.pred  	%p195, %p193, %p194;
	and.pred  	%p196, %p4, %p195;
	not.pred 	%p197, %p196;
	@%p197 bra 	$L__BB1_80;
	ld.local.u32 	%r588, [%rd3+32];
	ld.global.u8 	%r589, [%rd4+114];
	mad.lo.s32 	%r772, %r588, %r589, %r772;
	ld.global.u8 	%r590, [%rd4+115];
	mad.lo.s32 	%r773, %r588, %r590, %r773;
	ld.global.u8 	%r591, [%rd4+116];
	mad.lo.s32 	%r774, %r588, %r591, %r774;
$L__BB1_80:
	ld.param.u32 	%r744, [_Z13SharpenKernelPhii_param_2];
	setp.gt.s32 	%p198, %r4, -10;
	add.s32 	%r592, %r4, 9;
	setp.lt.s32 	%p199, %r592, %r744;
	and.pred  	%p200, %p198, %p199;
	and.pred  	%p201, %p4, %p200;
	not.pred 	%p202, %p201;
	@%p202 bra 	$L__BB1_82;
	ld.local.u32 	%r593, [%rd3+36];
	ld.global.u8 	%r594, [%rd4+117];
	mad.lo.s32 	%r772, %r593, %r594, %r772;
	ld.global.u8 	%r595, [%rd4+118];
	mad.lo.s32 	%r773, %r593, %r595, %r773;
	ld.global.u8 	%r596, [%rd4+119];
	mad.lo.s32 	%r774, %r593, %r596, %r774;
$L__BB1_82:
	ld.param.u32 	%r745, [_Z13SharpenKernelPhii_param_2];
	setp.gt.s32 	%p203, %r4, -11;
	add.s32 	%r597, %r4, 10;
	setp.lt.s32 	%p204, %r597, %r745;
	and.pred  	%p205, %p203, %p204;
	and.pred  	%p206, %p4, %p205;
	not.pred 	%p207, %p206;
	@%p207 bra 	$L__BB1_84;
	ld.local.u32 	%r598, [%rd3+40];
	ld.global.u8 	%r599, [%rd4+120];
	mad.lo.s32 	%r772, %r598, %r599, %r772;
	ld.global.u8 	%r600, [%rd4+121];
	mad.lo.s32 	%r773, %r598, %r600, %r773;
	ld.global.u8 	%r601, [%rd4+122];
	mad.lo.s32 	%r774, %r598, %r601, %r774;
$L__BB1_84:
	ld.param.u32 	%r746, [_Z13SharpenKernelPhii_param_2];
	setp.gt.s32 	%p208, %r4, -12;
	add.s32 	%r602, %r4, 11;
	setp.lt.s32 	%p209, %r602, %r746;
	and.pred  	%p210, %p208, %p209;
	and.pred  	%p211, %p4, %p210;
	not.pred 	%p212, %p211;
	@%p212 bra 	$L__BB1_86;
	ld.local.u32 	%r603, [%rd3+44];
	ld.global.u8 	%r604, [%rd4+123];
	mad.lo.s32 	%r772, %r603, %r604, %r772;
	ld.global.u8 	%r605, [%rd4+124];
	mad.lo.s32 	%r773, %r603, %r605, %r773;
	ld.global.u8 	%r606, [%rd4+125];
	mad.lo.s32 	%r774, %r603, %r606, %r774;
$L__BB1_86:
	ld.param.u32 	%r747, [_Z13SharpenKernelPhii_param_2];
	setp.gt.s32 	%p213, %r4, -13;
	add.s32 	%r607, %r4, 12;
	setp.lt.s32 	%p214, %r607, %r747;
	and.pred  	%p215, %p213, %p214;
	and.pred  	%p216, %p4, %p215;
	not.pred 	%p217, %p216;
	@%p217 bra 	$L__BB1_88;
	ld.local.u32 	%r608, [%rd3+48];
	ld.global.u8 	%r609, [%rd4+126];
	mad.lo.s32 	%r772, %r608, %r609, %r772;
	ld.global.u8 	%r610, [%rd4+127];
	mad.lo.s32 	%r773, %r608, %r610, %r773;
	ld.global.u8 	%r611, [%rd4+128];
	mad.lo.s32 	%r774, %r608, %r611, %r774;
$L__BB1_88:
	ld.param.u32 	%r748, [_Z13SharpenKernelPhii_param_2];
	setp.gt.s32 	%p218, %r4, -14;
	add.s32 	%r612, %r4, 13;
	setp.lt.s32 	%p219, %r612, %r748;
	and.pred  	%p220, %p218, %p219;
	and.pred  	%p221, %p4, %p220;
	not.pred 	%p222, %p221;
	@%p222 bra 	$L__BB1_90;
	ld.local.u32 	%r613, [%rd3+52];
	ld.global.u8 	%r614, [%rd4+129];
	mad.lo.s32 	%r772, %r613, %r614, %r772;
	ld.global.u8 	%r615, [%rd4+130];
	mad.lo.s32 	%r773, %r613, %r615, %r773;
	ld.global.u8 	%r616, [%rd4+131];
	mad.lo.s32 	%r774, %r613, %r616, %r774;
$L__BB1_90:
	ld.param.u32 	%r749, [_Z13SharpenKernelPhii_param_2];
	setp.gt.s32 	%p223, %r4, -15;
	add.s32 	%r617, %r4, 14;
	setp.lt.s32 	%p224, %r617, %r749;
	and.pred  	%p225, %p223, %p224;
	and.pred  	%p226, %p4, %p225;
	not.pred 	%p227, %p226;
	@%p227 bra 	$L__BB1_92;
	ld.local.u32 	%r618, [%rd3+56];
	ld.global.u8 	%r619, [%rd4+132];
	mad.lo.s32 	%r772, %r618, %r619, %r772;
	ld.global.u8 	%r620, [%rd4+133];
	mad.lo.s32 	%r773, %r618, %r620, %r773;
	ld.global.u8 	%r621, [%rd4+134];
	mad.lo.s32 	%r774, %r618, %r621, %r774;
$L__BB1_92:
	ld.param.u32 	%r750, [_Z13SharpenKernelPhii_param_2];
	setp.gt.s32 	%p228, %r4, -16;
	add.s32 	%r622, %r4, 15;
	setp.lt.s32 	%p229, %r622, %r750;
	and.pred  	%p230, %p228, %p229;
	and.pred  	%p231, %p4, %p230;
	not.pred 	%p232, %p231;
	@%p232 bra 	$L__BB1_94;
	ld.local.u32 	%r623, [%rd3+60];
	ld.global.u8 	%r624, [%rd4+135];
	mad.lo.s32 	%r772, %r623, %r624, %r772;
	ld.global.u8 	%r625, [%rd4+136];
	mad.lo.s32 	%r773, %r623, %r625, %r773;
	ld.global.u8 	%r626, [%rd4+137];
	mad.lo.s32 	%r774, %r623, %r626, %r774;
$L__BB1_94:
	ld.param.u32 	%r751, [_Z13SharpenKernelPhii_param_2];
	setp.gt.s32 	%p233, %r4, -17;
	add.s32 	%r627, %r4, 16;
	setp.lt.s32 	%p234, %r627, %r751;
	and.pred  	%p235, %p233, %p234;
	and.pred  	%p236, %p4, %p235;
	not.pred 	%p237, %p236;
	@%p237 bra 	$L__BB1_96;
	ld.local.u32 	%r628, [%rd3+64];
	ld.global.u8 	%r629, [%rd4+138];
	mad.lo.s32 	%r772, %r628, %r629, %r772;
	ld.global.u8 	%r630, [%rd4+139];
	mad.lo.s32 	%r773, %r628, %r630, %r773;
	ld.global.u8 	%r631, [%rd4+140];
	mad.lo.s32 	%r774, %r628, %r631, %r774;
$L__BB1_96:
	ld.param.u32 	%r752, [_Z13SharpenKernelPhii_param_2];
	setp.gt.s32 	%p238, %r4, -18;
	add.s32 	%r632, %r4, 17;
	setp.lt.s32 	%p239, %r632, %r752;
	and.pred  	%p240, %p238, %p239;
	and.pred  	%p241, %p4, %p240;
	not.pred 	%p242, %p241;
	@%p242 bra 	$L__BB1_98;
	ld.local.u32 	%r633, [%rd3+68];
	ld.global.u8 	%r634, [%rd4+141];
	mad.lo.s32 	%r772, %r633, %r634, %r772;
	ld.global.u8 	%r635, [%rd4+142];
	mad.lo.s32 	%r773, %r633, %r635, %r773;
	ld.global.u8 	%r636, [%rd4+143];
	mad.lo.s32 	%r774, %r633, %r636, %r774;
$L__BB1_98:
	ld.param.u32 	%r753, [_Z13SharpenKernelPhii_param_2];
	setp.gt.s32 	%p243, %r4, -19;
	add.s32 	%r637, %r4, 18;
	setp.lt.s32 	%p244, %r637, %r753;
	and.pred  	%p245, %p243, %p244;
	and.pred  	%p246, %p4, %p245;
	not.pred 	%p247, %p246;
	@%p247 bra 	$L__BB1_100;
	ld.local.u32 	%r638, [%rd3+72];
	ld.global.u8 	%r639, [%rd4+144];
	mad.lo.s32 	%r772, %r638, %r639, %r772;
	ld.global.u8 	%r640, [%rd4+145];
	mad.lo.s32 	%r773, %r638, %r640, %r773;
	ld.global.u8 	%r641, [%rd4+146];
	mad.lo.s32 	%r774, %r638, %r641, %r774;
$L__BB1_100:
	ld.param.u32 	%r754, [_Z13SharpenKernelPhii_param_2];
	setp.gt.s32 	%p248, %r4, -20;
	add.s32 	%r642, %r4, 19;
	setp.lt.s32 	%p249, %r642, %r754;
	and.pred  	%p250, %p248, %p249;
	and.pred  	%p251, %p4, %p250;
	not.pred 	%p252, %p251;
	@%p252 bra 	$L__BB1_102;
	ld.local.u32 	%r643, [%rd3+76];
	ld.global.u8 	%r644, [%rd4+147];
	mad.lo.s32 	%r772, %r643, %r644, %r772;
	ld.global.u8 	%r645, [%rd4+148];
	mad.lo.s32 	%r773, %r643, %r645, %r773;
	ld.global.u8 	%r646, [%rd4+149];
	mad.lo.s32 	%r774, %r643, %r646, %r774;
$L__BB1_102:
	ld.param.u32 	%r755, [_Z13SharpenKernelPhii_param_2];
	setp.gt.s32 	%p253, %r4, -21;
	add.s32 	%r647, %r4, 20;
	setp.lt.s32 	%p254, %r647, %r755;
	and.pred  	%p255, %p253, %p254;
	and.pred  	%p256, %p4, %p255;
	not.pred 	%p257, %p256;
	@%p257 bra 	$L__BB1_104;
	ld.local.u32 	%r648, [%rd3+80];
	ld.global.u8 	%r649, [%rd4+150];
	mad.lo.s32 	%r772, %r648, %r649, %r772;
	ld.global.u8 	%r650, [%rd4+151];
	mad.lo.s32 	%r773, %r648, %r650, %r773;
	ld.global.u8 	%r651, [%rd4+152];
	mad.lo.s32 	%r774, %r648, %r651, %r774;
$L__BB1_104:
	ld.param.u32 	%r756, [_Z13SharpenKernelPhii_param_2];
	setp.gt.s32 	%p258, %r4, -22;
	add.s32 	%r652, %r4, 21;
	setp.lt.s32 	%p259, %r652, %r756;
	and.pred  	%p260, %p258, %p259;
	and.pred  	%p261, %p4, %p260;
	not.pred 	%p262, %p261;
	@%p262 bra 	$L__BB1_106;
	ld.local.u32 	%r653, [%rd3+84];
	ld.global.u8 	%r654, [%rd4+153];
	mad.lo.s32 	%r772, %r653, %r654, %r772;
	ld.global.u8 	%r655, [%rd4+154];
	mad.lo.s32 	%r773, %r653, %r655, %r773;
	ld.global.u8 	%r656, [%rd4+155];
	mad.lo.s32 	%r774, %r653, %r656, %r774;
$L__BB1_106:
	ld.param.u32 	%r757, [_Z13SharpenKernelPhii_param_2];
	setp.gt.s32 	%p263, %r4, -23;
	add.s32 	%r657, %r4, 22;
	setp.lt.s32 	%p264, %r657, %r757;
	and.pred  	%p265, %p263, %p264;
	and.pred  	%p266, %p4, %p265;
	not.pred 	%p267, %p266;
	@%p267 bra 	$L__BB1_108;
	ld.local.u32 	%r658, [%rd3+88];
	ld.global.u8 	%r659, [%rd4+156];
	mad.lo.s32 	%r772, %r658, %r659, %r772;
	ld.global.u8 	%r660, [%rd4+157];
	mad.lo.s32 	%r773, %r658, %r660, %r773;
	ld.global.u8 	%r661, [%rd4+158];
	mad.lo.s32 	%r774, %r658, %r661, %r774;
$L__BB1_108:
	ld.param.u32 	%r758, [_Z13SharpenKernelPhii_param_2];
	setp.gt.s32 	%p268, %r4, -24;
	add.s32 	%r662, %r4, 23;
	setp.lt.s32 	%p269, %r662, %r758;
	and.pred  	%p270, %p268, %p269;
	and.pred  	%p271, %p4, %p270;
	not.pred 	%p272, %p271;
	@%p272 bra 	$L__BB1_110;
	ld.local.u32 	%r663, [%rd3+92];
	ld.global.u8 	%r664, [%rd4+159];
	mad.lo.s32 	%r772, %r663, %r664, %r772;
	ld.global.u8 	%r665, [%rd4+160];
	mad.lo.s32 	%r773, %r663, %r665, %r773;
	ld.global.u8 	%r666, [%rd4+161];
	mad.lo.s32 	%r774, %r663, %r666, %r774;
$L__BB1_110:
	ld.param.u32 	%r759, [_Z13SharpenKernelPhii_param_2];
	setp.gt.s32 	%p273, %r4, -25;
	add.s32 	%r667, %r4, 24;
	setp.lt.s32 	%p274, %r667, %r759;
	and.pred  	%p275, %p273, %p274;
	and.pred  	%p276, %p4, %p275;
	not.pred 	%p277, %p276;
	@%p277 bra 	$L__BB1_112;
	ld.local.u32 	%r668, [%rd3+96];
	ld.global.u8 	%r669, [%rd4+162];
	mad.lo.s32 	%r772, %r668, %r669, %r772;
	ld.global.u8 	%r670, [%rd4+163];
	mad.lo.s32 	%r773, %r668, %r670, %r773;
	ld.global.u8 	%r671, [%rd4+164];
	mad.lo.s32 	%r774, %r668, %r671, %r774;
$L__BB1_112:
	ld.param.u32 	%r760, [_Z13SharpenKernelPhii_param_2];
	setp.gt.s32 	%p278, %r4, -26;
	add.s32 	%r672, %r4, 25;
	setp.lt.s32 	%p279, %r672, %r760;
	and.pred  	%p280, %p278, %p279;
	and.pred  	%p281, %p4, %p280;
	not.pred 	%p282, %p281;
	@%p282 bra 	$L__BB1_114;
	ld.local.u32 	%r673, [%rd3+100];
	ld.global.u8 	%r674, [%rd4+165];
	mad.lo.s32 	%r772, %r673, %r674, %r772;
	ld.global.u8 	%r675, [%rd4+166];
	mad.lo.s32 	%r773, %r673, %r675, %r773;
	ld.global.u8 	%r676, [%rd4+167];
	mad.lo.s32 	%r774, %r673, %r676, %r774;
$L__BB1_114:
	ld.param.u32 	%r761, [_Z13SharpenKernelPhii_param_2];
	setp.gt.s32 	%p283, %r4, -27;
	add.s32 	%r677, %r4, 26;
	setp.lt.s32 	%p284, %r677, %r761;
	and.pred  	%p285, %p283, %p284;
	and.pred  	%p286, %p4, %p285;
	not.pred 	%p287, %p286;
	@%p287 bra 	$L__BB1_116;
	ld.local.u32 	%r678, [%rd3+104];
	ld.global.u8 	%r679, [%rd4+168];
	mad.lo.s32 	%r772, %r678, %r679, %r772;
	ld.global.u8 	%r680, [%rd4+169];
	mad.lo.s32 	%r773, %r678, %r680, %r773;
	ld.global.u8 	%r681, [%rd4+170];
	mad.lo.s32 	%r774, %r678, %r681, %r774;
$L__BB1_116:
	ld.param.u32 	%r762, [_Z13SharpenKernelPhii_param_2];
	setp.gt.s32 	%p288, %r4, -28;
	add.s32 	%r682, %r4, 27;
	setp.lt.s32 	%p289, %r682, %r762;
	and.pred  	%p290, %p288, %p289;
	and.pred  	%p291, %p4, %p290;
	not.pred 	%p292, %p291;
	@%p292 bra 	$L__BB1_118;
	ld.local.u32 	%r683, [%rd3+108];
	ld.global.u8 	%r684, [%rd4+171];
	mad.lo.s32 	%r772, %r683, %r684, %r772;
	ld.global.u8 	%r685, [%rd4+172];
	mad.lo.s32 	%r773, %r683, %r685, %r773;
	ld.global.u8 	%r686, [%rd4+173];
	mad.lo.s32 	%r774, %r683, %r686, %r774;
$L__BB1_118:
	ld.param.u32 	%r763, [_Z13SharpenKernelPhii_param_2];
	setp.gt.s32 	%p293, %r4, -29;
	add.s32 	%r687, %r4, 28;
	setp.lt.s32 	%p294, %r687, %r763;
	and.pred  	%p295, %p293, %p294;
	and.pred  	%p296, %p4, %p295;
	not.pred 	%p297, %p296;
	@%p297 bra 	$L__BB1_120;
	ld.local.u32 	%r688, [%rd3+112];
	ld.global.u8 	%r689, [%rd4+174];
	mad.lo.s32 	%r772, %r688, %r689, %r772;
	ld.global.u8 	%r690, [%rd4+175];
	mad.lo.s32 	%r773, %r688, %r690, %r773;
	ld.global.u8 	%r691, [%rd4+176];
	mad.lo.s32 	%r774, %r688, %r691, %r774;
$L__BB1_120:
	ld.param.u32 	%r764, [_Z13SharpenKernelPhii_param_2];
	setp.gt.s32 	%p298, %r4, -30;
	add.s32 	%r692, %r4, 29;
	setp.lt.s32 	%p299, %r692, %r764;
	and.pred  	%p300, %p298, %p299;
	and.pred  	%p301, %p4, %p300;
	not.pred 	%p302, %p301;
	@%p302 bra 	$L__BB1_122;
	ld.local.u32 	%r693, [%rd3+116];
	ld.global.u8 	%r694, [%rd4+177];
	mad.lo.s32 	%r772, %r693, %r694, %r772;
	ld.global.u8 	%r695, [%rd4+178];
	mad.lo.s32 	%r773, %r693, %r695, %r773;
	ld.global.u8 	%r696, [%rd4+179];
	mad.lo.s32 	%r774, %r693, %r696, %r774;
$L__BB1_122:
	ld.param.u32 	%r765, [_Z13SharpenKernelPhii_param_2];
	setp.gt.s32 	%p303, %r4, -31;
	add.s32 	%r697, %r4, 30;
	setp.lt.s32 	%p304, %r697, %r765;
	and.pred  	%p305, %p303, %p304;
	and.pred  	%p306, %p4, %p305;
	not.pred 	%p307, %p306;
	@%p307 bra 	$L__BB1_124;
	ld.local.u32 	%r698, [%rd3+120];
	ld.global.u8 	%r699, [%rd4+180];
	mad.lo.s32 	%r772, %r698, %r699, %r772;
	ld.global.u8 	%r700, [%rd4+181];
	mad.lo.s32 	%r773, %r698, %r700, %r773;
	ld.global.u8 	%r701, [%rd4+182];
	mad.lo.s32 	%r774, %r698, %r701, %r774;
$L__BB1_124:
	add.s32 	%r767, %r767, 1;
	add.s32 	%r766, %r766, %r7;
	setp.ne.s32 	%p308, %r768, 31;
	@%p308 bra 	$L__BB1_2;
	min.s32 	%r702, %r772, 255;
	max.s32 	%r703, %r702, 0;
	min.s32 	%r704, %r773, 255;
	max.s32 	%r705, %r704, 0;
	min.s32 	%r706, %r774, 255;
	max.s32 	%r707, %r706, 0;
	mul.lo.s32 	%r708, %r5, 3;
	cvt.s64.s32 	%rd10, %r708;
	add.s64 	%rd11, %rd1, %rd10;
	st.global.u8 	[%rd11], %r703;
	st.global.u8 	[%rd11+1], %r705;
	st.global.u8 	[%rd11+2], %r707;
$L__BB1_126:
	ret;

}
	// .globl	_Z15GrayscaleKernelPhii
.visible .entry _Z15GrayscaleKernelPhii(
	.param .u64 .ptr .align 1 _Z15GrayscaleKernelPhii_param_0,
	.param .u32 _Z15GrayscaleKernelPhii_param_1,
	.param .u32 _Z15GrayscaleKernelPhii_param_2
)
{
	.reg .pred 	%p<4>;
	.reg .b16 	%rs<7>;
	.reg .b32 	%r<13>;
	.reg .b64 	%rd<5>;

	ld.param.u64 	%rd1, [_Z15GrayscaleKernelPhii_param_0];
	ld.param.u32 	%r4, [_Z15GrayscaleKernelPhii_param_1];
	ld.param.u32 	%r3, [_Z15GrayscaleKernelPhii_param_2];
	mov.u32 	%r5, %ctaid.y;
	mov.u32 	%r6, %ntid.y;
	mov.u32 	%r7, %tid.y;
	mad.lo.s32 	%r1, %r5, %r6, %r7;
	mov.u32 	%r8, %ctaid.x;
	mov.u32 	%r9, %ntid.x;
	mov.u32 	%r10, %tid.x;
	mad.lo.s32 	%r2, %r8, %r9, %r10;
	setp.ge.s32 	%p1, %r1, %r4;
	setp.ge.s32 	%p2, %r2, %r3;
	or.pred  	%p3, %p1, %p2;
	@%p3 bra 	$L__BB2_2;
	cvta.to.global.u64 	%rd2, %rd1;
	mad.lo.s32 	%r11, %r3, %r1, %r2;
	mul.lo.s32 	%r12, %r11, 3;
	cvt.s64.s32 	%rd3, %r12;
	add.s64 	%rd4, %rd2, %rd3;
	ld.global.u8 	%rs1, [%rd4];
	ld.global.u8 	%rs2, [%rd4+1];
	add.s16 	%rs3, %rs2, %rs1;
	ld.global.u8 	%rs4, [%rd4+2];
	add.s16 	%rs5, %rs3, %rs4;
	mul.hi.u16 	%rs6, %rs5, 21846;
	st.global.u8 	[%rd4], %rs6;
	st.global.u8 	[%rd4+1], %rs6;
	st.global.u8 	[%rd4+2], %rs6;
$L__BB2_2:
	ret;

}
	// .globl	_Z10BlurKernelPhii
.visible .entry _Z10BlurKernelPhii(
	.param .u64 .ptr .align 1 _Z10BlurKernelPhii_param_0,
	.param .u32 _Z10BlurKernelPhii_param_1,
	.param .u32 _Z10BlurKernelPhii_param_2
)
{
	.reg .pred 	%p<29>;
	.reg .b32 	%r<114>;
	.reg .b64 	%rd<13>;

	ld.param.u64 	%rd2, [_Z10BlurKernelPhii_param_0];
	ld.param.u32 	%r48, [_Z10BlurKernelPhii_param_1];
	ld.param.u32 	%r49, [_Z10BlurKernelPhii_param_2];
	cvta.to.global.u64 	%rd1, %rd2;
	mov.u32 	%r50, %ctaid.y;
	mov.u32 	%r51, %ntid.y;
	mov.u32 	%r52, %tid.y;
	mad.lo.s32 	%r1, %r50, %r51, %r52;
	mov.u32 	%r53, %ctaid.x;
	mov.u32 	%r54, %ntid.x;
	mul.lo.s32 	%r2, %r53, %r54;
	mov.u32 	%r3, %tid.x;
	add.s32 	%r4, %r2, %r3;
	setp.ge.s32 	%p2, %r1, %r48;
	setp.ge.s32 	%p3, %r4, %r49;
	or.pred  	%p4, %p2, %p3;
	@%p4 bra 	$L__BB3_15;
	mad.lo.s32 	%r5, %r49, %r1, %r4;
	add.s32 	%r6, %r4, -50;
	mul.lo.s32 	%r57, %r3, 3;
	mad.lo.s32 	%r7, %r2, 3, %r57;
	mul.lo.s32 	%r8, %r49, 3;
	mov.b32 	%r110, 0;
	mov.b32 	%r92, -50;
	mov.u32 	%r109, %r110;
	mov.u32 	%r108, %r110;
$L__BB3_2:
	add.s32 	%r59, %r92, %r1;
	setp.gt.s32 	%p5, %r59, -1;
	setp.lt.s32 	%p6, %r59, %r48;
	and.pred  	%p1, %p5, %p6;
	mad.lo.s32 	%r96, %r8, %r59, %r7;
	mov.b32 	%r98, -162;
	mov.u32 	%r97, %r6;
$L__BB3_3:
	setp.gt.s32 	%p7, %r97, -1;
	setp.lt.s32 	%p8, %r97, %r49;
	and.pred  	%p9, %p7, %p8;
	and.pred  	%p10, %p1, %p9;
	not.pred 	%p11, %p10;
	@%p11 bra 	$L__BB3_5;
	add.s32 	%r60, %r96, -150;
	cvt.s64.s32 	%rd3, %r60;
	add.s64 	%rd4, %rd1, %rd3;
	ld.global.u8 	%r61, [%rd4];
	add.s32 	%r108, %r108, %r61;
	ld.global.u8 	%r62, [%rd4+1];
	add.s32 	%r109, %r109, %r62;
	ld.global.u8 	%r63, [%rd4+2];
	add.s32 	%r110, %r110, %r63;
$L__BB3_5:
	add.s32 	%r98, %r98, 12;
	setp.eq.s32 	%p12, %r98, 150;
	@%p12 bra 	$L__BB3_13;
	add.s32 	%r64, %r97, 1;
	setp.gt.s32 	%p13, %r64, -1;
	setp.lt.s32 	%p14, %r64, %r49;
	and.pred  	%p15, %p13, %p14;
	and.pred  	%p16, %p1, %p15;
	not.pred 	%p17, %p16;
	@%p17 bra 	$L__BB3_8;
	add.s32 	%r65, %r96, -147;
	cvt.s64.s32 	%rd5, %r65;
	add.s64 	%rd6, %rd1, %rd5;
	ld.global.u8 	%r66, [%rd6];
	add.s32 	%r108, %r108, %r66;
	ld.global.u8 	%r67, [%rd6+1];
	add.s32 	%r109, %r109, %r67;
	ld.global.u8 	%r68, [%rd6+2];
	add.s32 	%r110, %r110, %r68;
$L__BB3_8:
	add.s32 	%r69, %r97, 2;
	setp.gt.s32 	%p18, %r69, -1;
	setp.lt.s32 	%p19, %r69, %r49;
	and.pred  	%p20, %p18, %p19;
	and.pred  	%p21, %p1, %p20;
	not.pred 	%p22, %p21;
	@%p22 bra 	$L__BB3_10;
	add.s32 	%r70, %r96, -144;
	cvt.s64.s32 	%rd7, %r70;
	add.s64 	%rd8, %rd1, %rd7;
	ld.global.u8 	%r71, [%rd8];
	add.s32 	%r108, %r108, %r71;
	ld.global.u8 	%r72, [%rd8+1];
	add.s32 	%r109, %r109, %r72;
	ld.global.u8 	%r73, [%rd8+2];
	add.s32 	%r110, %r110, %r73;
$L__BB3_10:
	add.s32 	%r74, %r97, 3;
	setp.gt.s32 	%p23, %r74, -1;
	setp.lt.s32 	%p24, %r74, %r49;
	and.pred  	%p25, %p23, %p24;
	and.pred  	%p26, %p1, %p25;
	not.pred 	%p27, %p26;
	@%p27 bra 	$L__BB3_12;
	add.s32 	%r75, %r96, -141;
	cvt.s64.s32 	%rd9, %r75;
	add.s64 	%rd10, %rd1, %rd9;
	ld.global.u8 	%r76, [%rd10];
	add.s32 	%r108, %r108, %r76;
	ld.global.u8 	%r77, [%rd10+1];
	add.s32 	%r109, %r109, %r77;
	ld.global.u8 	%r78, [%rd10+2];
	add.s32 	%r110, %r110, %r78;
$L__BB3_12:
	add.s32 	%r97, %r97, 4;
	add.s32 	%r96, %r96, 12;
	bra.uni 	$L__BB3_3;
$L__BB3_13:
	add.s32 	%r92, %r92, 1;
	setp.ne.s32 	%p28, %r92, 51;
	@%p28 bra 	$L__BB3_2;
	mul.hi.s32 	%r79, %r108, 215569381;
	shr.u32 	%r80, %r79, 31;
	shr.u32 	%r81, %r79, 9;
	add.s32 	%r82, %r81, %r80;
	mul.hi.s32 	%r83, %r109, 215569381;
	shr.u32 	%r84, %r83, 31;
	shr.u32 	%r85, %r83, 9;
	add.s32 	%r86, %r85, %r84;
	mul.hi.s32 	%r87, %r110, 215569381;
	shr.u32 	%r88, %r87, 31;
	shr.u32 	%r89, %r87, 9;
	add.s32 	%r90, %r89, %r88;
	mul.lo.s32 	%r91, %r5, 3;
	cvt.s64.s32 	%rd11, %r91;
	add.s64 	%rd12, %rd1, %rd11;
	st.global.u8 	[%rd12], %r82;
	st.global.u8 	[%rd12+1], %r86;
	st.global.u8 	[%rd12+2], %r90;
$L__BB3_15:
	ret;

}
	// .globl	_Z19EdgeDetectionKernelPhii
.visible .entry _Z19EdgeDetectionKernelPhii(
	.param .u64 .ptr .align 1 _Z19EdgeDetectionKernelPhii_param_0,
	.param .u32 _Z19EdgeDetectionKernelPhii_param_1,
	.param .u32 _Z19EdgeDetectionKernelPhii_param_2
)
{
	.local .align 4 .b8 	__local_depot4[36];
	.reg .b64 	%SP;
	.reg .b64 	%SPL;
	.reg .pred 	%p<59>;
	.reg .b16 	%rs<30>;
	.reg .b32 	%r<162>;
	.reg .b64 	%rd<12>;

	mov.u64 	%SPL, __local_depot4;
	ld.param.u64 	%rd6, [_Z19EdgeDetectionKernelPhii_param_0];
	ld.param.u32 	%r36, [_Z19EdgeDetectionKernelPhii_param_1];
	ld.param.u32 	%r37, [_Z19EdgeDetectionKernelPhii_param_2];
	cvta.to.global.u64 	%rd1, %rd6;
	mov.u32 	%r38, %ctaid.y;
	mov.u32 	%r39, %ntid.y;
	mov.u32 	%r40, %tid.y;
	mad.lo.s32 	%r148, %r38, %r39, %r40;
	mov.u32 	%r41, %ctaid.x;
	mov.u32 	%r42, %ntid.x;
	mul.lo.s32 	%r2, %r41, %r42;
	mov.u32 	%r3, %tid.x;
	add.s32 	%r4, %r2, %r3;
	setp.ge.s32 	%p5, %r148, %r36;
	setp.ge.s32 	%p6, %r4, %r37;
	or.pred  	%p7, %p5, %p6;
	@%p7 bra 	$L__BB4_26;
	ld.param.u32 	%r140, [_Z19EdgeDetectionKernelPhii_param_2];
	add.u64 	%rd8, %SPL, 0;
	mad.lo.s32 	%r45, %r140, %r148, %r4;
	mul.lo.s32 	%r46, %r45, 3;
	cvt.s64.s32 	%rd9, %r46;
	add.s64 	%rd2, %rd1, %rd9;
	ld.global.u8 	%rs1, [%rd2];
	ld.global.u8 	%rs2, [%rd2+1];
	add.s16 	%rs3, %rs2, %rs1;
	ld.global.u8 	%rs4, [%rd2+2];
	add.s16 	%rs5, %rs3, %rs4;
	mul.hi.u16 	%rs6, %rs5, 21846;
	st.global.u8 	[%rd2], %rs6;
	st.global.u8 	[%rd2+1], %rs6;
	st.global.u8 	[%rd2+2], %rs6;
	mov.b32 	%r47, -1;
	st.local.u32 	[%rd8], %r47;
	st.local.u32 	[%rd8+4], %r47;
	st.local.u32 	[%rd8+8], %r47;
	st.local.u32 	[%rd8+12], %r47;
	add.s64 	%rd3, %rd8, 16;
	mov.b32 	%r48, 8;
	st.local.u32 	[%rd8+16], %r48;
	st.local.u32 	[%rd8+20], %r47;
	st.local.u32 	[%rd8+24], %r47;
	st.local.u32 	[%rd8+28], %r47;
	st.local.u32 	[%rd8+32], %r47;
	add.s32 	%r49, %r4, -4;
	setp.gt.s32 	%p8, %r4, 3;
	setp.lt.s32 	%p9, %r49, %r140;
	and.pred  	%p1, %p8, %p9;
	add.s32 	%r50, %r4, -2;
	setp.gt.s32 	%p10, %r4, 1;
	setp.lt.s32 	%p11, %r50, %r140;
	and.pred  	%p2, %p10, %p11;
	add.s32 	%r51, %r4, 1;
	setp.gt.s32 	%p12, %r4, -2;
	setp.lt.s32 	%p13, %r51, %r140;
	and.pred  	%p3, %p12, %p13;
	add.s32 	%r52, %r148, -5;
	mul.lo.s32 	%r6, %r140, 3;
	mul.lo.s32 	%r53, %r6, %r52;
	mad.lo.s32 	%r54, %r2, 3, %r53;
	mad.lo.s32 	%r147, %r3, 3, %r54;
	mov.b32 	%r151, 0;
	mov.b32 	%r149, -5;
$L__BB4_2:
	ld.param.u32 	%r141, [_Z19EdgeDetectionKernelPhii_param_2];
	mul.wide.s32 	%rd10, %r149, 12;
	add.s64 	%rd4, %rd3, %rd10;
	add.s32 	%r55, %r148, -5;
	setp.gt.s32 	%p14, %r55, -1;
	setp.lt.s32 	%p15, %r55, %r36;
	and.pred  	%p4, %p14, %p15;
	add.s32 	%r149, %r149, 1;
	setp.gt.s32 	%p16, %r4, 4;
	add.s32 	%r56, %r4, -5;
	setp.lt.s32 	%p17, %r56, %r141;
	and.pred  	%p18, %p16, %p17;
	and.pred  	%p19, %p4, %p18;
	add.s32 	%r57, %r147, -15;
	cvt.s64.s32 	%rd11, %r57;
	add.s64 	%rd5, %rd1, %rd11;
	not.pred 	%p20, %p19;
	@%p20 bra 	$L__BB4_4;
	ld.global.u8 	%r58, [%rd5];
	ld.global.u8 	%r59, [%rd5+1];
	add.s32 	%r60, %r59, %r58;
	ld.global.u8 	%r61, [%rd5+2];
	add.s32 	%r62, %r60, %r61;
	cvt.u16.u32 	%rs7, %r62;
	mul.hi.u16 	%rs8, %rs7, 21846;
	cvt.u32.u16 	%r63, %rs8;
	ld.local.u32 	%r64, [%rd4+-20];
	mad.lo.s32 	%r151, %r64, %r63, %r151;
$L__BB4_4:
	and.pred  	%p21, %p4, %p1;
	not.pred 	%p22, %p21;
	@%p22 bra 	$L__BB4_6;
	ld.global.u8 	%r65, [%rd5+3];
	ld.global.u8 	%r66, [%rd5+4];
	add.s32 	%r67, %r66, %r65;
	ld.global.u8 	%r68, [%rd5+5];
	add.s32 	%r69, %r67, %r68;
	cvt.u16.u32 	%rs9, %r69;
	mul.hi.u16 	%rs10, %rs9, 21846;
	cvt.u32.u16 	%r70, %rs10;
	ld.local.u32 	%r71, [%rd4+-16];
	mad.lo.s32 	%r151, %r71, %r70, %r151;
$L__BB4_6:
	ld.param.u32 	%r142, [_Z19EdgeDetectionKernelPhii_param_2];
	setp.gt.s32 	%p23, %r4, 2;
	add.s32 	%r72, %r4, -3;
	setp.lt.s32 	%p24, %r72, %r142;
	and.pred  	%p25, %p23, %p24;
	and.pred  	%p26, %p4, %p25;
	not.pred 	%p27, %p26;
	@%p27 bra 	$L__BB4_8;
	ld.global.u8 	%r73, [%rd5+6];
	ld.global.u8 	%r74, [%rd5+7];
	add.s32 	%r75, %r74, %r73;
	ld.global.u8 	%r76, [%rd5+8];
	add.s32 	%r77, %r75, %r76;
	cvt.u16.u32 	%rs11, %r77;
	mul.hi.u16 	%rs12, %rs11, 21846;
	cvt.u32.u16 	%r78, %rs12;
	ld.local.u32 	%r79, [%rd4+-12];
	mad.lo.s32 	%r151, %r79, %r78, %r151;
$L__BB4_8:
	and.pred  	%p28, %p4, %p2;
	not.pred 	%p29, %p28;
	@%p29 bra 	$L__BB4_10;
	ld.global.u8 	%r80, [%rd5+9];
	ld.global.u8 	%r81, [%rd5+10];
	add.s32 	%r82, %r81, %r80;
	ld.global.u8 	%r83, [%rd5+11];
	add.s32 	%r84, %r82, %r83;
	cvt.u16.u32 	%rs13, %r84;
	mul.hi.u16 	%rs14, %rs13, 21846;
	cvt.u32.u16 	%r85, %rs14;
	ld.local.u32 	%r86, [%rd4+-8];
	mad.lo.s32 	%r151, %r86, %r85, %r151;
$L__BB4_10:
	setp.lt.s32 	%p30, %r4, 1;
	not.pred 	%p31, %p4;
	or.pred  	%p32, %p31, %p30;
	@%p32 bra 	$L__BB4_12;
	ld.global.u8 	%r87, [%rd5+12];
	ld.global.u8 	%r88, [%rd5+13];
	add.s32 	%r89, %r88, %r87;
	ld.global.u8 	%r90, [%rd5+14];
	add.s32 	%r91, %r89, %r90;
	cvt.u16.u32 	%rs15, %r91;
	mul.hi.u16 	%rs16, %rs15, 21846;
	cvt.u32.u16 	%r92, %rs16;
	ld.local.u32 	%r93, [%rd4+-4];
	mad.lo.s32 	%r151, %r93, %r92, %r151;
$L__BB4_12:
	setp.lt.s32 	%p33, %r4, 0;
	not.pred 	%p34, %p4;
	or.pred  	%p35, %p34, %p33;
	@%p35 bra 	$L__BB4_14;
	ld.global.u8 	%r94, [%rd5+15];
	ld.global.u8 	%r95, [%rd5+16];
	add.s32 	%r96, %r95, %r94;
	ld.global.u8 	%r97, [%rd5+17];
	add.s32 	%r98, %r96, %r97;
	cvt.u16.u32 	%rs17, %r98;
	mul.hi.u16 	%rs18, %rs17, 21846;
	cvt.u32.u16 	%r99, %rs18;
	ld.local.u32 	%r100, [%rd4];
	mad.lo.s32 	%r151, %r100, %r99, %r151;
$L__BB4_14:
	and.pred  	%p36, %p4, %p3;
	not.pred 	%p37, %p36;
	@%p37 bra 	$L__BB4_16;
	ld.global.u8 	%r101, [%rd5+18];
	ld.global.u8 	%r102, [%rd5+19];
	add.s32 	%r103, %r102, %r101;
	ld.global.u8 	%r104, [%rd5+20];
	add.s32 	%r105, %r103, %r104;
	cvt.u16.u32 	%rs19, %r105;
	mul.hi.u16 	%rs20, %rs19, 21846;
	cvt.u32.u16 	%r106, %rs20;
	ld.local.u32 	%r107, [%rd4+4];
	mad.lo.s32 	%r151, %r107, %r106, %r151;
$L__BB4_16:
	ld.param.u32 	%r143, [_Z19EdgeDetectionKernelPhii_param_2];
	setp.gt.s32 	%p38, %r4, -3;
	add.s32 	%r108, %r4, 2;
	setp.lt.s32 	%p39, %r108, %r143;
	and.pred  	%p40, %p38, %p39;
	and.pred  	%p41, %p4, %p40;
	not.pred 	%p42, %p41;
	@%p42 bra 	$L__BB4_18;
	ld.global.u8 	%r109, [%rd5+21];
	ld.global.u8 	%r110, [%rd5+22];
	add.s32 	%r111, %r110, %r109;
	ld.global.u8 	%r112, [%rd5+23];
	add.s32 	%r113, %r111, %r112;
	cvt.u16.u32 	%rs21, %r113;
	mul.hi.u16 	%rs22, %rs21, 21846;
	cvt.u32.u16 	%r114, %rs22;
	ld.local.u32 	%r115, [%rd4+8];
	mad.lo.s32 	%r151, %r115, %r114, %r151;
$L__BB4_18:
	ld.param.u32 	%r144, [_Z19EdgeDetectionKernelPhii_param_2];
	setp.gt.s32 	%p43, %r4, -4;
	add.s32 	%r116, %r4, 3;
	setp.lt.s32 	%p44, %r116, %r144;
	and.pred  	%p45, %p43, %p44;
	and.pred  	%p46, %p4, %p45;
	not.pred 	%p47, %p46;
	@%p47 bra 	$L__BB4_20;
	ld.global.u8 	%r117, [%rd5+24];
	ld.global.u8 	%r118, [%rd5+25];
	add.s32 	%r119, %r118, %r117;
	ld.global.u8 	%r120, [%rd5+26];
	add.s32 	%r121, %r119, %r120;
	cvt.u16.u32 	%rs23, %r121;
	mul.hi.u16 	%rs24, %rs23, 21846;
	cvt.u32.u16 	%r122, %rs24;
	ld.local.u32 	%r123, [%rd4+12];
	mad.lo.s32 	%r151, %r123, %r122, %r151;
$L__BB4_20:
	ld.param.u32 	%r145, [_Z19EdgeDetectionKernelPhii_param_2];
	setp.gt.s32 	%p48, %r4, -5;
	add.s32 	%r124, %r4, 4;
	setp.lt.s32 	%p49, %r124, %r145;
	and.pred  	%p50, %p48, %p49;
	and.pred  	%p51, %p4, %p50;
	not.pred 	%p52, %p51;
	@%p52 bra 	$L__BB4_22;
	ld.global.u8 	%r125, [%rd5+27];
	ld.global.u8 	%r126, [%rd5+28];
	add.s32 	%r127, %r126, %r125;
	ld.global.u8 	%r128, [%rd5+29];
	add.s32 	%r129, %r127, %r128;
	cvt.u16.u32 	%rs25, %r129;
	mul.hi.u16 	%rs26, %rs25, 21846;
	cvt.u32.u16 	%r130, %rs26;
	ld.local.u32 	%r131, [%rd4+16];
	mad.lo.s32 	%r151, %r131, %r130, %r151;
$L__BB4_22:
	ld.param.u32 	%r146, [_Z19EdgeDetectionKernelPhii_param_2];
	setp.gt.s32 	%p53, %r4, -6;
	add.s32 	%r132, %r4, 5;
	setp.lt.s32 	%p54, %r132, %r146;
	and.pred  	%p55, %p53, %p54;
	and.pred  	%p56, %p4, %p55;
	not.pred 	%p57, %p56;
	@%p57 bra 	$L__BB4_24;
	ld.global.u8 	%r133, [%rd5+30];
	ld.global.u8 	%r134, [%rd5+31];
	add.s32 	%r135, %r134, %r133;
	ld.global.u8 	%r136, [%rd5+32];
	add.s32 	%r137, %r135, %r136;
	cvt.u16.u32 	%rs27, %r137;
	mul.hi.u16 	%rs28, %rs27, 21846;
	cvt.u32.u16 	%r138, %rs28;
	ld.local.u32 	%r139, [%rd4+20];
	mad.lo.s32 	%r151, %r139, %r138, %r151;
$L__BB4_24:
	add.s32 	%r148, %r148, 1;
	add.s32 	%r147, %r147, %r6;
	setp.ne.s32 	%p58, %r149, 6;
	@%p58 bra 	$L__BB4_2;
	cvt.u16.u32 	%rs29, %r151;
	st.global.u8 	[%rd2], %rs29;
	st.global.u8 	[%rd2+1], %rs29;
	st.global.u8 	[%rd2+2], %rs29;
$L__BB4_26:
	ret;

}
	// .globl	_Z19RGBCorrectionKernelPhii
.visible .entry _Z19RGBCorrectionKernelPhii(
	.param .u64 .ptr .align 1 _Z19RGBCorrectionKernelPhii_param_0,
	.param .u32 _Z19RGBCorrectionKernelPhii_param_1,
	.param .u32 _Z19RGBCorrectionKernelPhii_param_2
)
{
	.reg .pred 	%p<4>;
	.reg .b16 	%rs<7>;
	.reg .b32 	%r<13>;
	.reg .b64 	%rd<5>;

	ld.param.u64 	%rd1, [_Z19RGBCorrectionKernelPhii_param_0];
	ld.param.u32 	%r4, [_Z19RGBCorrectionKernelPhii_param_1];
	ld.param.u32 	%r3, [_Z19RGBCorrectionKernelPhii_param_2];
	mov.u32 	%r5, %ctaid.y;
	mov.u32 	%r6, %ntid.y;
	mov.u32 	%r7, %tid.y;
	mad.lo.s32 	%r1, %r5, %r6, %r7;
	mov.u32 	%r8, %ctaid.x;
	mov.u32 	%r9, %ntid.x;
	mov.u32 	%r10, %tid.x;
	mad.lo.s32 	%r2, %r8, %r9, %r10;
	setp.ge.s32 	%p1, %r1, %r4;
	setp.ge.s32 	%p2, %r2, %r3;
	or.pred  	%p3, %p1, %p2;
	@%p3 bra 	$L__BB5_2;
	cvta.to.global.u64 	%rd2, %rd1;
	mad.lo.s32 	%r11, %r3, %r1, %r2;
	mul.lo.s32 	%r12, %r11, 3;
	cvt.s64.s32 	%rd3, %r12;
	add.s64 	%rd4, %rd2, %rd3;
	ld.global.u8 	%rs1, [%rd4];
	ld.global.u8 	%rs2, [%rd4+1];
	add.s16 	%rs3, %rs1, 10;
	min.u16 	%rs4, %rs3, 255;
	st.global.u8 	[%rd4], %rs4;
	max.u16 	%rs5, %rs2, 5;
	add.s16 	%rs6, %rs5, -5;
	st.global.u8 	[%rd4+1], %rs6;
$L__BB5_2:
	ret;

}
	// .globl	_Z14BrightenKernelPhii
.visible .entry _Z14BrightenKernelPhii(
	.param .u64 .ptr .align 1 _Z14BrightenKernelPhii_param_0,
	.param .u32 _Z14BrightenKernelPhii_param_1,
	.param .u32 _Z14BrightenKernelPhii_param_2
)
{
	.reg .pred 	%p<4>;
	.reg .b16 	%rs<4>;
	.reg .b32 	%r<19>;
	.reg .b64 	%rd<5>;

	ld.param.u64 	%rd1, [_Z14BrightenKernelPhii_param_0];
	ld.param.u32 	%r4, [_Z14BrightenKernelPhii_param_1];
	ld.param.u32 	%r3, [_Z14BrightenKernelPhii_param_2];
	mov.u32 	%r5, %ctaid.y;
	mov.u32 	%r6, %ntid.y;
	mov.u32 	%r7, %tid.y;
	mad.lo.s32 	%r1, %r5, %r6, %r7;
	mov.u32 	%r8, %ctaid.x;
	mov.u32 	%r9, %ntid.x;
	mov.u32 	%r10, %tid.x;
	mad.lo.s32 	%r2, %r8, %r9, %r10;
	setp.ge.s32 	%p1, %r1, %r4;
	setp.ge.s32 	%p2, %r2, %r3;
	or.pred  	%p3, %p1, %p2;
	@%p3 bra 	$L__BB6_2;
	cvta.to.global.u64 	%rd2, %rd1;
	mad.lo.s32 	%r11, %r3, %r1, %r2;
	mul.lo.s32 	%r12, %r11, 3;
	cvt.s64.s32 	%rd3, %r12;
	add.s64 	%rd4, %rd2, %rd3;
	ld.global.u8 	%rs1, [%rd4+1];
	mul.wide.u16 	%r13, %rs1, 2;
	min.u32 	%r14, %r13, 255;
	st.global.u8 	[%rd4+1], %r14;
	ld.global.u8 	%rs2, [%rd4+2];
	mul.wide.u16 	%r15, %rs2, 2;
	min.u32 	%r16, %r15, 255;
	st.global.u8 	[%rd4+2], %r16;
	ld.global.u8 	%rs3, [%rd4+3];
	mul.wide.u16 	%r17, %rs3, 2;
	min.u32 	%r18, %r17, 255;
	st.global.u8 	[%rd4+3], %r18;
$L__BB6_2:
	ret;

}


// ===== COMPILED SASS (sm_100) =====

	.target	sm_100

	.elftype	@"ET_EXEC"


//--------------------- .note.nv.tkinfo           --------------------------
	.section	.note.nv.tkinfo,"",@"SHT_NOTE"
	.sectionflags	@"SHF_NOTE_NV_TKINFO"
	.tkinfo
        /*0018*/ 	.word	0x00000002
        /*0030*/ 	.string	""
        /*0030*/ 	.string	"ptxas"
        /*0030*/ 	.string	"Cuda compilation tools, release 13.0, V13.0.88"
        /*0030*/ 	.string	"Build cuda_13.0.r13.0/compiler.36424714_0"
        /*0030*/ 	.string	"-arch sm_100 -m 64 "



//--------------------- .note.nv.cuinfo           --------------------------
	.section	.note.nv.cuinfo,"",@"SHT_NOTE"
	.sectionflags	@"SHF_NOTE_NV_CUINFO"
        /*0018*/ 	.short	0x0002
        /*001a*/ 	.short	0x0064
        /*001c*/ 	.short	0x0082
	.zero		2


//--------------------- .nv.info                  --------------------------
	.section	.nv.info,"",@"SHT_CUDA_INFO"
	.align	4


	//----- nvinfo : EIATTR_REGCOUNT
	.align		4
        /*0000*/ 	.byte	0x04, 0x2f
        /*0002*/ 	.short	(.L_1 - .L_0)
	.align		4
.L_0:
        /*0004*/ 	.word	index@(_Z15GreyscaleKernelPhii)
        /*0008*/ 	.word	0x00000008


	//----- nvinfo : EIATTR_FRAME_SIZE
	.align		4
.L_1:
        /*000c*/ 	.byte	0x04, 0x11
        /*000e*/ 	.short	(.L_3 - .L_2)
	.align		4
.L_2:
        /*0010*/ 	.word	index@(_Z15GreyscaleKernelPhii)
        /*0014*/ 	.word	0x00000000


	//----- nvinfo : EIATTR_REGCOUNT
	.align		4
.L_3:
        /*0018*/ 	.byte	0x04, 0x2f
        /*001a*/ 	.short	(.L_5 - .L_4)
	.align		4
.L_4:
        /*001c*/ 	.word	index@(_Z13SharpenKernelPhii)
        /*0020*/ 	.word	0x00000013


	//----- nvinfo : EIATTR_FRAME_SIZE
	.align		4
.L_5:
        /*0024*/ 	.byte	0x04, 0x11
        /*0026*/ 	.short	(.L_7 - .L_6)
	.align		4
.L_6:
        /*0028*/ 	.word	index@(_Z13SharpenKernelPhii)
        /*002c*/ 	.word	0x00000000


	//----- nvinfo : EIATTR_REGCOUNT
	.align		4
.L_7:
        /*0030*/ 	.byte	0x04, 0x2f
        /*0032*/ 	.short	(.L_9 - .L_8)
	.align		4
.L_8:
        /*0034*/ 	.word	index@(_Z15GrayscaleKernelPhii)
        /*0038*/ 	.word	0x00000008


	//----- nvinfo : EIATTR_FRAME_SIZE
	.align		4
.L_9:
        /*003c*/ 	.byte	0x04, 0x11
        /*003e*/ 	.short	(.L_11 - .L_10)
	.align		4
.L_10:
        /*0040*/ 	.word	index@(_Z15GrayscaleKernelPhii)
        /*0044*/ 	.word	0x00000000


	//----- nvinfo : EIATTR_REGCOUNT
	.align		4
.L_11:
        /*0048*/ 	.byte	0x04, 0x2f
        /*004a*/ 	.short	(.L_13 - .L_12)
	.align		4
.L_12:
        /*004c*/ 	.word	index@(_Z10BlurKernelPhii)
        /*0050*/ 	.word	0x0000001e


	//----- nvinfo : EIATTR_FRAME_SIZE
	.align		4
.L_13:
        /*0054*/ 	.byte	0x04, 0x11
        /*0056*/ 	.short	(.L_15 - .L_14)
	.align		4
.L_14:
        /*0058*/ 	.word	index@(_Z10BlurKernelPhii)
        /*005c*/ 	.word	0x00000000


	//----- nvinfo : EIATTR_REGCOUNT
	.align		4
.L_15:
        /*0060*/ 	.byte	0x04, 0x2f
        /*0062*/ 	.short	(.L_17 - .L_16)
	.align		4
.L_16:
        /*0064*/ 	.word	index@(_Z19EdgeDetectionKernelPhii)
        /*0068*/ 	.word	0x00000012


	//----- nvinfo : EIATTR_FRAME_SIZE
	.align		4
.L_17:
        /*006c*/ 	.byte	0x04, 0x11
        /*006e*/ 	.short	(.L_19 - .L_18)
	.align		4
.L_18:
        /*0070*/ 	.word	index@(_Z19EdgeDetectionKernelPhii)
        /*0074*/ 	.word	0x00000000


	//----- nvinfo : EIATTR_REGCOUNT
	.align		4
.L_19:
        /*0078*/ 	.byte	0x04, 0x2f
        /*007a*/ 	.short	(.L_21 - .L_20)
	.align		4
.L_20:
        /*007c*/ 	.word	index@(_Z19RGBCorrectionKernelPhii)
        /*0080*/ 	.word	0x00000008


	//----- nvinfo : EIATTR_FRAME_SIZE
	.align		4
.L_21:
        /*0084*/ 	.byte	0x04, 0x11
        /*0086*/ 	.short	(.L_23 - .L_22)
	.align		4
.L_22:
        /*0088*/ 	.word	index@(_Z19RGBCorrectionKernelPhii)
        /*008c*/ 	.word	0x00000000


	//----- nvinfo : EIATTR_REGCOUNT
	.align		4
.L_23:
        /*0090*/ 	.byte	0x04, 0x2f
        /*0092*/ 	.short	(.L_25 - .L_24)
	.align		4
.L_24:
        /*0094*/ 	.word	index@(_Z14BrightenKernelPhii)
        /*0098*/ 	.word	0x0000000c


	//----- nvinfo : EIATTR_FRAME_SIZE
	.align		4
.L_25:
        /*009c*/ 	.byte	0x04, 0x11
        /*009e*/ 	.short	(.L_27 - .L_26)
	.align		4
.L_26:
        /*00a0*/ 	.word	index@(_Z14BrightenKernelPhii)
        /*00a4*/ 	.word	0x00000000


	//----- nvinfo : EIATTR_MIN_STACK_SIZE
	.align		4
.L_27:
        /*00a8*/ 	.byte	0x04, 0x12
        /*00aa*/ 	.short	(.L_29 - .L_28)
	.align		4
.L_28:
        /*00ac*/ 	.word	index@(_Z14BrightenKernelPhii)
        /*00b0*/ 	.word	0x00000000


	//----- nvinfo : EIATTR_MIN_STACK_SIZE
	.align		4
.L_29:
        /*00b4*/ 	.byte	0x04, 0x12
        /*00b6*/ 	.short	(.L_31 - .L_30)
	.align		4
.L_30:
        /*00b8*/ 	.word	index@(_Z19RGBCorrectionKernelPhii)
        /*00bc*/ 	.word	0x00000000


	//----- nvinfo : EIATTR_MIN_STACK_SIZE
	.align		4
.L_31:
        /*00c0*/ 	.byte	0x04, 0x12
        /*00c2*/ 	.short	(.L_33 - .L_32)
	.align		4
.L_32:
        /*00c4*/ 	.word	index@(_Z19EdgeDetectionKernelPhii)
        /*00c8*/ 	.word	0x00000000


	//----- nvinfo : EIATTR_MIN_STACK_SIZE
	.align		4
.L_33:
        /*00cc*/ 	.byte	0x04, 0x12
        /*00ce*/ 	.short	(.L_35 - .L_34)
	.align		4
.L_34:
        /*00d0*/ 	.word	index@(_Z10BlurKernelPhii)
        /*00d4*/ 	.word	0x00000000


	//----- nvinfo : EIATTR_MIN_STACK_SIZE
	.align		4
.L_35:
        /*00d8*/ 	.byte	0x04, 0x12
        /*00da*/ 	.short	(.L_37 - .L_36)
	.align		4
.L_36:
        /*00dc*/ 	.word	index@(_Z15GrayscaleKernelPhii)
        /*00e0*/ 	.word	0x00000000


	//----- nvinfo : EIATTR_MIN_STACK_SIZE
	.align		4
.L_37:
        /*00e4*/ 	.byte	0x04, 0x12
        /*00e6*/ 	.short	(.L_39 - .L_38)
	.align		4
.L_38:
        /*00e8*/ 	.word	index@(_Z13SharpenKernelPhii)
        /*00ec*/ 	.word	0x00000000


	//----- nvinfo : EIATTR_MIN_STACK_SIZE
	.align		4
.L_39:
        /*00f0*/ 	.byte	0x04, 0x12
        /*00f2*/ 	.short	(.L_41 - .L_40)
	.align		4
.L_40:
        /*00f4*/ 	.word	index@(_Z15GreyscaleKernelPhii)
        /*00f8*/ 	.word	0x00000000
.L_41:


//--------------------- .nv.compat                --------------------------
	.section	.nv.compat,"",@"SHT_CUDA_COMPAT_INFO"
	.align	4
        /*0000*/ 	.byte	0x02, 0x09, 0x00, 0x00, 0x02, 0x02, 0x01, 0x00, 0x02, 0x05, 0x05, 0x00, 0x03, 0x07, 0x01, 0x01
        /*0010*/ 	.byte	0x02, 0x03, 0x00, 0x00, 0x02, 0x06, 0x01, 0x00, 0x04, 0x0b, 0x08, 0x00, 0x09, 0x00, 0x00, 0x00
        /*0020*/ 	.byte	0x00, 0x00, 0x00, 0x00


//--------------------- .nv.info._Z14BrightenKernelPhii --------------------------
	.section	.nv.info._Z14BrightenKernelPhii,"",@"SHT_CUDA_INFO"
	.sectionflags	@""
	.align	4


	//----- nvinfo : EIATTR_CUDA_API_VERSION
	.align		4
        /*0000*/ 	.byte	0x04, 0x37
        /*0002*/ 	.short	(.L_43 - .L_42)
.L_42:
        /*0004*/ 	.word	0x00000082


	//----- nvinfo : EIATTR_KPARAM_INFO
	.align		4
.L_43:
        /*0008*/ 	.byte	0x04, 0x17
        /*000a*/ 	.short	(.L_45 - .L_44)
.L_44:
        /*000c*/ 	.word	0x00000000
        /*0010*/ 	.short	0x0002
        /*0012*/ 	.short	0x000c
        /*0014*/ 	.byte	0x00, 0xf0, 0x11, 0x00


	//----- nvinfo : EIATTR_KPARAM_INFO
	.align		4
.L_45:
        /*0018*/ 	.byte	0x04, 0x17
        /*001a*/ 	.short	(.L_47 - .L_46)
.L_46:
        /*001c*/ 	.word	0x00000000
        /*0020*/ 	.short	0x0001
        /*0022*/ 	.short	0x0008
        /*0024*/ 	.byte	0x00, 0xf0, 0x11, 0x00


	//----- nvinfo : EIATTR_KPARAM_INFO
	.align		4
.L_47:
        /*0028*/ 	.byte	0x04, 0x17
        /*002a*/ 	.short	(.L_49 - .L_48)
.L_48:
        /*002c*/ 	.word	0x00000000
        /*0030*/ 	.short	0x0000
        /*0032*/ 	.short	0x0000
        /*0034*/ 	.byte	0x00, 0xf5, 0x21, 0x00


	//----- nvinfo : EIATTR_SPARSE_MMA_MASK
	.align		4
.L_49:
        /*0038*/ 	.byte	0x03, 0x50
        /*003a*/ 	.short	0x0000


	//----- nvinfo : EIATTR_MAXREG_COUNT
	.align		4
        /*003c*/ 	.byte	0x03, 0x1b
        /*003e*/ 	.short	0x00ff


	//----- nvinfo : EIATTR_MERCURY_ISA_VERSION
	.align		4
        /*0040*/ 	.byte	0x03, 0x5f
        /*0042*/ 	.short	0x0101


	//----- nvinfo : EIATTR_VRC_CTA_INIT_COUNT
	.align		4
        /*0044*/ 	.byte	0x02, 0x4a
	.zero		1
	.zero		1


	//----- nvinfo : EIATTR_EXIT_INSTR_OFFSETS
	.align		4
        /*0048*/ 	.byte	0x04, 0x1c
        /*004a*/ 	.short	(.L_51 - .L_50)


	//   ....[0]....
.L_50:
        /*004c*/ 	.word	0x000000c0


	//   ....[1]....
        /*0050*/ 	.word	0x000001f0


	//----- nvinfo : EIATTR_CBANK_PARAM_SIZE
	.align		4
.L_51:
        /*0054*/ 	.byte	0x03, 0x19
        /*0056*/ 	.short	0x0010


	//----- nvinfo : EIATTR_PARAM_CBANK
	.align		4
        /*0058*/ 	.byte	0x04, 0x0a
        /*005a*/ 	.short	(.L_53 - .L_52)
	.align		4
.L_52:
        /*005c*/ 	.word	index@(.nv.constant0._Z14BrightenKernelPhii)
        /*0060*/ 	.short	0x0380
        /*0062*/ 	.short	0x0010


	//----- nvinfo : EIATTR_SW_WAR
	.align		4
.L_53:
        /*0064*/ 	.byte	0x04, 0x36
        /*0066*/ 	.short	(.L_55 - .L_54)
.L_54:
        /*0068*/ 	.word	0x00000008
.L_55:


//--------------------- .nv.info._Z19RGBCorrectionKernelPhii --------------------------
	.section	.nv.info._Z19RGBCorrectionKernelPhii,"",@"SHT_CUDA_INFO"
	.sectionflags	@""
	.align	4


	//----- nvinfo : EIATTR_CUDA_API_VERSION
	.align		4
        /*0000*/ 	.byte	0x04, 0x37
        /*0002*/ 	.short	(.L_57 - .L_56)
.L_56:
        /*0004*/ 	.word	0x00000082


	//----- nvinfo : EIATTR_KPARAM_INFO
	.align		4
.L_57:
        /*0008*/ 	.byte	0x04, 0x17
        /*000a*/ 	.short	(.L_59 - .L_58)
.L_58:
        /*000c*/ 	.word	0x00000000
        /*0010*/ 	.short	0x0002
        /*0012*/ 	.short	0x000c
        /*0014*/ 	.byte	0x00, 0xf0, 0x11, 0x00


	//----- nvinfo : EIATTR_KPARAM_INFO
	.align		4
.L_59:
        /*0018*/ 	.byte	0x04, 0x17
        /*001a*/ 	.short	(.L_61 - .L_60)
.L_60:
        /*001c*/ 	.word	0x00000000
        /*0020*/ 	.short	0x0001
        /*0022*/ 	.short	0x0008
        /*0024*/ 	.byte	0x00, 0xf0, 0x11, 0x00


	//----- nvinfo : EIATTR_KPARAM_INFO
	.align		4
.L_61:
        /*0028*/ 	.byte	0x04, 0x17
        /*002a*/ 	.short	(.L_63 - .L_62)
.L_62:
        /*002c*/ 	.word	0x00000000
        /*0030*/ 	.short	0x0000
        /*0032*/ 	.short	0x0000
        /*0034*/ 	.byte	0x00, 0xf5, 0x21, 0x00


	//----- nvinfo : EIATTR_SPARSE_MMA_MASK
	.align		4
.L_63:
        /*0038*/ 	.byte	0x03, 0x50
        /*003a*/ 	.short	0x0000


	//----- nvinfo : EIATTR_MAXREG_COUNT
	.align		4
        /*003c*/ 	.byte	0x03, 0x1b
        /*003e*/ 	.short	0x00ff


	//----- nvinfo : EIATTR_MERCURY_ISA_VERSION
	.align		4
        /*0040*/ 	.byte	0x03, 0x5f
        /*0042*/ 	.short	0x0101


	//----- nvinfo : EIATTR_VRC_CTA_INIT_COUNT
	.align		4
        /*0044*/ 	.byte	0x02, 0x4a
	.zero		1
	.zero		1


	//----- nvinfo : EIATTR_EXIT_INSTR_OFFSETS
	.align		4
        /*0048*/ 	.byte	0x04, 0x1c
        /*004a*/ 	.short	(.L_65 - .L_64)


	//   ....[0]....
.L_64:
        /*004c*/ 	.word	0x000000c0


	//   ....[1]....
        /*0050*/ 	.word	0x000001b0


	//----- nvinfo : EIATTR_CBANK_PARAM_SIZE
	.align		4
.L_65:
        /*0054*/ 	.byte	0x03, 0x19
        /*0056*/ 	.short	0x0010


	//----- nvinfo : EIATTR_PARAM_CBANK
	.align		4
        /*0058*/ 	.byte	0x04, 0x0a
        /*005a*/ 	.short	(.L_67 - .L_66)
	.align		4
.L_66:
        /*005c*/ 	.word	index@(.nv.constant0._Z19RGBCorrectionKernelPhii)
        /*0060*/ 	.short	0x0380
        /*0062*/ 	.short	0x0010


	//----- nvinfo : EIATTR_SW_WAR
	.align		4
.L_67:
        /*0064*/ 	.byte	0x04, 0x36
        /*0066*/ 	.short	(.L_69 - .L_68)
.L_68:
        /*0068*/ 	.word	0x00000008
.L_69:


//--------------------- .nv.info._Z19EdgeDetectionKernelPhii --------------------------
	.section	.nv.info._Z19EdgeDetectionKernelPhii,"",@"SHT_CUDA_INFO"
	.sectionflags	@""
	.align	4


	//----- nvinfo : EIATTR_CUDA_API_VERSION
	.align		4
        /*0000*/ 	.byte	0x04, 0x37
        /*0002*/ 	.short	(.L_71 - .L_70)
.L_70:
        /*0004*/ 	.word	0x00000082


	//----- nvinfo : EIATTR_KPARAM_INFO
	.align		4
.L_71:
        /*0008*/ 	.byte	0x04, 0x17
        /*000a*/ 	.short	(.L_73 - .L_72)
.L_72:
        /*000c*/ 	.word	0x00000000
        /*0010*/ 	.short	0x0002
        /*0012*/ 	.short	0x000c
        /*0014*/ 	.byte	0x00, 0xf0, 0x11, 0x00


	//----- nvinfo : EIATTR_KPARAM_INFO
	.align		4
.L_73:
        /*0018*/ 	.byte	0x04, 0x17
        /*001a*/ 	.short	(.L_75 - .L_74)
.L_74:
        /*001c*/ 	.word	0x00000000
        /*0020*/ 	.short	0x0001
        /*0022*/ 	.short	0x0008
        /*0024*/ 	.byte	0x00, 0xf0, 0x11, 0x00


	//----- nvinfo : EIATTR_KPARAM_INFO
	.align		4
.L_75:
        /*0028*/ 	.byte	0x04, 0x17
        /*002a*/ 	.short	(.L_77 - .L_76)
.L_76:
        /*002c*/ 	.word	0x00000000
        /*0030*/ 	.short	0x0000
        /*0032*/ 	.short	0x0000
        /*0034*/ 	.byte	0x00, 0xf5, 0x21, 0x00


	//----- nvinfo : EIATTR_SPARSE_MMA_MASK
	.align		4
.L_77:
        /*0038*/ 	.byte	0x03, 0x50
        /*003a*/ 	.short	0x0000


	//----- nvinfo : EIATTR_MAXREG_COUNT
	.align		4
        /*003c*/ 	.byte	0x03, 0x1b
        /*003e*/ 	.short	0x00ff


	//----- nvinfo : EIATTR_MERCURY_ISA_VERSION
	.align		4
        /*0040*/ 	.byte	0x03, 0x5f
        /*0042*/ 	.short	0x0101


	//----- nvinfo : EIATTR_VRC_CTA_INIT_COUNT
	.align		4
        /*0044*/ 	.byte	0x02, 0x4a
	.zero		1
	.zero		1


	//----- nvinfo : EIATTR_EXIT_INSTR_OFFSETS
	.align		4
        /*0048*/ 	.byte	0x04, 0x1c
        /*004a*/ 	.short	(.L_79 - .L_78)


	//   ....[0]....
.L_78:
        /*004c*/ 	.word	0x000000d0


	//   ....[1]....
        /*0050*/ 	.word	0x00001480


	//----- nvinfo : EIATTR_CRS_STACK_SIZE
	.align		4
.L_79:
        /*0054*/ 	.byte	0x04, 0x1e
        /*0056*/ 	.short	(.L_81 - .L_80)
.L_80:
        /*0058*/ 	.word	0x00000000


	//----- nvinfo : EIATTR_CBANK_PARAM_SIZE
	.align		4
.L_81:
        /*005c*/ 	.byte	0x03, 0x19
        /*005e*/ 	.short	0x0010


	//----- nvinfo : EIATTR_PARAM_CBANK
	.align		4
        /*0060*/ 	.byte	0x04, 0x0a
        /*0062*/ 	.short	(.L_83 - .L_82)
	.align		4
.L_82:
        /*0064*/ 	.word	index@(.nv.constant0._Z19EdgeDetectionKernelPhii)
        /*0068*/ 	.short	0x0380
        /*006a*/ 	.short	0x0010


	//----- nvinfo : EIATTR_SW_WAR
	.align		4
.L_83:
        /*006c*/ 	.byte	0x04, 0x36
        /*006e*/ 	.short	(.L_85 - .L_84)
.L_84:
        /*0070*/ 	.word	0x00000008
.L_85:


//--------------------- .nv.info._Z10BlurKernelPhii --------------------------
	.section	.nv.info._Z10BlurKernelPhii,"",@"SHT_CUDA_INFO"
	.sectionflags	@""
	.align	4


	//----- nvinfo : EIATTR_CUDA_API_VERSION
	.align		4
        /*0000*/ 	.byte	0x04, 0x37
        /*0002*/ 	.short	(.L_87 - .L_86)
.L_86:
        /*0004*/ 	.word	0x00000082


	//----- nvinfo : EIATTR_KPARAM_INFO
	.align		4
.L_87:
        /*0008*/ 	.byte	0x04, 0x17
        /*000a*/ 	.short	(.L_89 - .L_88)
.L_88:
        /*000c*/ 	.word	0x00000000
        /*0010*/ 	.short	0x0002
        /*0012*/ 	.short	0x000c
        /*0014*/ 	.byte	0x00, 0xf0, 0x11, 0x00


	//----- nvinfo : EIATTR_KPARAM_INFO
	.align		4
.L_89:
        /*0018*/ 	.byte	0x04, 0x17
        /*001a*/ 	.short	(.L_91 - .L_90)
.L_90:
        /*001c*/ 	.word	0x00000000
        /*0020*/ 	.short	0x0001
        /*0022*/ 	.short	0x0008
        /*0024*/ 	.byte	0x00, 0xf0, 0x11, 0x00


	//----- nvinfo : EIATTR_KPARAM_INFO
	.align		4
.L_91:
        /*0028*/ 	.byte	0x04, 0x17
        /*002a*/ 	.short	(.L_93 - .L_92)
.L_92:
        /*002c*/ 	.word	0x00000000
        /*0030*/ 	.short	0x0000
        /*0032*/ 	.short	0x0000
        /*0034*/ 	.byte	0x00, 0xf5, 0x21, 0x00


	//----- nvinfo : EIATTR_SPARSE_MMA_MASK
	.align		4
.L_93:
        /*0038*/ 	.byte	0x03, 0x50
        /*003a*/ 	.short	0x0000


	//----- nvinfo : EIATTR_MAXREG_COUNT
	.align		4
        /*003c*/ 	.byte	0x03, 0x1b
        /*003e*/ 	.short	0x00ff


	//----- nvinfo : EIATTR_MERCURY_ISA_VERSION
	.align		4
        /*0040*/ 	.byte	0x03, 0x5f
        /*0042*/ 	.short	0x0101


	//----- nvinfo : EIATTR_VRC_CTA_INIT_COUNT
	.align		4
        /*0044*/ 	.byte	0x02, 0x4a
	.zero		1
	.zero		1


	//----- nvinfo : EIATTR_EXIT_INSTR_OFFSETS
	.align		4
        /*0048*/ 	.byte	0x04, 0x1c
        /*004a*/ 	.short	(.L_95 - .L_94)


	//   ....[0]....
.L_94:
        /*004c*/ 	.word	0x000000c0


	//   ....[1]....
        /*0050*/ 	.word	0x00000700


	//----- nvinfo : EIATTR_CRS_STACK_SIZE
	.align		4
.L_95:
        /*0054*/ 	.byte	0x04, 0x1e
        /*0056*/ 	.short	(.L_97 - .L_96)
.L_96:
        /*0058*/ 	.word	0x00000000


	//----- nvinfo : EIATTR_CBANK_PARAM_SIZE
	.align		4
.L_97:
        /*005c*/ 	.byte	0x03, 0x19
        /*005e*/ 	.short	0x0010


	//----- nvinfo : EIATTR_PARAM_CBANK
	.align		4
        /*0060*/ 	.byte	0x04, 0x0a
        /*0062*/ 	.short	(.L_99 - .L_98)
	.align		4
.L_98:
        /*0064*/ 	.word	index@(.nv.constant0._Z10BlurKernelPhii)
        /*0068*/ 	.short	0x0380
        /*006a*/ 	.short	0x0010


	//----- nvinfo : EIATTR_SW_WAR
	.align		4
.L_99:
        /*006c*/ 	.byte	0x04, 0x36
        /*006e*/ 	.short	(.L_101 - .L_100)
.L_100:
        /*0070*/ 	.word	0x00000008
.L_101:


//--------------------- .nv.info._Z15GrayscaleKernelPhii --------------------------
	.section	.nv.info._Z15GrayscaleKernelPhii,"",@"SHT_CUDA_INFO"
	.sectionflags	@""
	.align	4


	//----- nvinfo : EIATTR_CUDA_API_VERSION
	.align		4
        /*0000*/ 	.byte	0x04, 0x37
        /*0002*/ 	.short	(.L_103 - .L_102)
.L_102:
        /*0004*/ 	.word	0x00000082


	//----- nvinfo : EIATTR_KPARAM_INFO
	.align		4
.L_103:
        /*0008*/ 	.byte	0x04, 0x17
        /*000a*/ 	.short	(.L_105 - .L_104)
.L_104:
        /*000c*/ 	.word	0x00000000
        /*0010*/ 	.short	0x0002
        /*0012*/ 	.short	0x000c
        /*0014*/ 	.byte	0x00, 0xf0, 0x11, 0x00


	//----- nvinfo : EIATTR_KPARAM_INFO
	.align		4
.L_105:
        /*0018*/ 	.byte	0x04, 0x17
        /*001a*/ 	.short	(.L_107 - .L_106)
.L_106:
        /*001c*/ 	.word	0x00000000
        /*0020*/ 	.short	0x0001
        /*0022*/ 	.short	0x0008
        /*0024*/ 	.byte	0x00, 0xf0, 0x11, 0x00


	//----- nvinfo : EIATTR_KPARAM_INFO
	.align		4
.L_107:
        /*0028*/ 	.byte	0x04, 0x17
        /*002a*/ 	.short	(.L_109 - .L_108)
.L_108:
        /*002c*/ 	.word	0x00000000
        /*0030*/ 	.short	0x0000
        /*0032*/ 	.short	0x0000
        /*0034*/ 	.byte	0x00, 0xf5, 0x21, 0x00


	//----- nvinfo : EIATTR_SPARSE_MMA_MASK
	.align		4
.L_109:
        /*0038*/ 	.byte	0x03, 0x50
        /*003a*/ 	.short	0x0000


	//----- nvinfo : EIATTR_MAXREG_COUNT
	.align		4
        /*003c*/ 	.byte	0x03, 0x1b
        /*003e*/ 	.short	0x00ff


	//----- nvinfo : EIATTR_MERCURY_ISA_VERSION
	.align		4
        /*0040*/ 	.byte	0x03, 0x5f
        /*0042*/ 	.short	0x0101


	//----- nvinfo : EIATTR_VRC_CTA_INIT_COUNT
	.align		4
        /*0044*/ 	.byte	0x02, 0x4a
	.zero		1
	.zero		1


	//----- nvinfo : EIATTR_EXIT_INSTR_OFFSETS
	.align		4
        /*0048*/ 	.byte	0x04, 0x1c
        /*004a*/ 	.short	(.L_111 - .L_110)


	//   ....[0]....
.L_110:
        /*004c*/ 	.word	0x000000c0


	//   ....[1]....
        /*0050*/ 	.word	0x000001c0


	//----- nvinfo : EIATTR_CBANK_PARAM_SIZE
	.align		4
.L_111:
        /*0054*/ 	.byte	0x03, 0x19
        /*0056*/ 	.short	0x0010


	//----- nvinfo : EIATTR_PARAM_CBANK
	.align		4
        /*0058*/ 	.byte	0x04, 0x0a
        /*005a*/ 	.short	(.L_113 - .L_112)
	.align		4
.L_112:
        /*005c*/ 	.word	index@(.nv.constant0._Z15GrayscaleKernelPhii)
        /*0060*/ 	.short	0x0380
        /*0062*/ 	.short	0x0010


	//----- nvinfo : EIATTR_SW_WAR
	.align		4
.L_113:
        /*0064*/ 	.byte	0x04, 0x36
        /*0066*/ 	.short	(.L_115 - .L_114)
.L_114:
        /*0068*/ 	.word	0x00000008
.L_115:


//--------------------- .nv.info._Z13SharpenKernelPhii --------------------------
	.section	.nv.info._Z13SharpenKernelPhii,"",@"SHT_CUDA_INFO"
	.sectionflags	@""
	.align	4


	//----- nvinfo : EIATTR_CUDA_API_VERSION
	.align		4
        /*0000*/ 	.byte	0x04, 0x37
        /*0002*/ 	.short	(.L_117 - .L_116)
.L_116:
        /*0004*/ 	.word	0x00000082


	//----- nvinfo : EIATTR_KPARAM_INFO
	.align		4
.L_117:
        /*0008*/ 	.byte	0x04, 0x17
        /*000a*/ 	.short	(.L_119 - .L_118)
.L_118:
        /*000c*/ 	.word	0x00000000
        /*0010*/ 	.short	0x0002
        /*0012*/ 	.short	0x000c
        /*0014*/ 	.byte	0x00, 0xf0, 0x11, 0x00


	//----- nvinfo : EIATTR_KPARAM_INFO
	.align		4
.L_119:
        /*0018*/ 	.byte	0x04, 0x17
        /*001a*/ 	.short	(.L_121 - .L_120)
.L_120:
        /*001c*/ 	.word	0x00000000
        /*0020*/ 	.short	0x0001
        /*0022*/ 	.short	0x0008
        /*0024*/ 	.byte	0x00, 0xf0, 0x11, 0x00


	//----- nvinfo : EIATTR_KPARAM_INFO
	.align		4
.L_121:
        /*0028*/ 	.byte	0x04, 0x17
        /*002a*/ 	.short	(.L_123 - .L_122)
.L_122:
        /*002c*/ 	.word	0x00000000
        /*0030*/ 	.short	0x0000
        /*0032*/ 	.short	0x0000
        /*0034*/ 	.byte	0x00, 0xf5, 0x21, 0x00


	//----- nvinfo : EIATTR_SPARSE_MMA_MASK
	.align		4
.L_123:
        /*0038*/ 	.byte	0x03, 0x50
        /*003a*/ 	.short	0x0000


	//----- nvinfo : EIATTR_MAXREG_COUNT
	.align		4
        /*003c*/ 	.byte	0x03, 0x1b
        /*003e*/ 	.short	0x00ff


	//----- nvinfo : EIATTR_MERCURY_ISA_VERSION
	.align		4
        /*0040*/ 	.byte	0x03, 0x5f
        /*0042*/ 	.short	0x0101


	//----- nvinfo : EIATTR_VRC_CTA_INIT_COUNT
	.align		4
        /*0044*/ 	.byte	0x02, 0x4a
	.zero		1
	.zero		1


	//----- nvinfo : EIATTR_EXIT_INSTR_OFFSETS
	.align		4
        /*0048*/ 	.byte	0x04, 0x1c
        /*004a*/ 	.short	(.L_125 - .L_124)


	//   ....[0]....
.L_124:
        /*004c*/ 	.word	0x000000d0


	//   ....[1]....
        /*0050*/ 	.word	0x00007920


	//----- nvinfo : EIATTR_CRS_STACK_SIZE
	.align		4
.L_125:
        /*0054*/ 	.byte	0x04, 0x1e
        /*0056*/ 	.short	(.L_127 - .L_126)
.L_126:
        /*0058*/ 	.word	0x00000000


	//----- nvinfo : EIATTR_CBANK_PARAM_SIZE
	.align		4
.L_127:
        /*005c*/ 	.byte	0x03, 0x19
        /*005e*/ 	.short	0x0010


	//----- nvinfo : EIATTR_PARAM_CBANK
	.align		4
        /*0060*/ 	.byte	0x04, 0x0a
        /*0062*/ 	.short	(.L_129 - .L_128)
	.align		4
.L_128:
        /*0064*/ 	.word	index@(.nv.constant0._Z13SharpenKernelPhii)
        /*0068*/ 	.short	0x0380
        /*006a*/ 	.short	0x0010


	//----- nvinfo : EIATTR_SW_WAR
	.align		4
.L_129:
        /*006c*/ 	.byte	0x04, 0x36
        /*006e*/ 	.short	(.L_131 - .L_130)
.L_130:
        /*0070*/ 	.word	0x00000008
.L_131:


//--------------------- .nv.info._Z15GreyscaleKernelPhii --------------------------
	.section	.nv.info._Z15GreyscaleKernelPhii,"",@"SHT_CUDA_INFO"
	.sectionflags	@""
	.align	4


	//----- nvinfo : EIATTR_CUDA_API_VERSION
	.align		4
        /*0000*/ 	.byte	0x04, 0x37
        /*0002*/ 	.short	(.L_133 - .L_132)
.L_132:
        /*0004*/ 	.word	0x00000082


	//----- nvinfo : EIATTR_KPARAM_INFO
	.align		4
.L_133:
        /*0008*/ 	.byte	0x04, 0x17
        /*000a*/ 	.short	(.L_135 - .L_134)
.L_134:
        /*000c*/ 	.word	0x00000000
        /*0010*/ 	.short	0x0002
        /*0012*/ 	.short	0x000c
        /*0014*/ 	.byte	0x00, 0xf0, 0x11, 0x00


	//----- nvinfo : EIATTR_KPARAM_INFO
	.align		4
.L_135:
        /*0018*/ 	.byte	0x04, 0x17
        /*001a*/ 	.short	(.L_137 - .L_136)
.L_136:
        /*001c*/ 	.word	0x00000000
        /*0020*/ 	.short	0x0001
        /*0022*/ 	.short	0x0008
        /*0024*/ 	.byte	0x00, 0xf0, 0x11, 0x00


	//----- nvinfo : EIATTR_KPARAM_INFO
	.align		4
.L_137:
        /*0028*/ 	.byte	0x04, 0x17
        /*002a*/ 	.short	(.L_139 - .L_138)
.L_138:
        /*002c*/ 	.word	0x00000000
        /*0030*/ 	.short	0x0000
        /*0032*/ 	.short	0x0000
        /*0034*/ 	.byte	0x00, 0xf5, 0x21, 0x00


	//----- nvinfo : EIATTR_SPARSE_MMA_MASK
	.align		4
.L_139:
        /*0038*/ 	.byte	0x03, 0x50
        /*003a*/ 	.short	0x0000


	//----- nvinfo : EIATTR_MAXREG_COUNT
	.align		4
        /*003c*/ 	.byte	0x03, 0x1b
        /*003e*/ 	.short	0x00ff


	//----- nvinfo : EIATTR_MERCURY_ISA_VERSION
	.align		4
        /*0040*/ 	.byte	0x03, 0x5f
        /*0042*/ 	.short	0x0101


	//----- nvinfo : EIATTR_VRC_CTA_INIT_COUNT
	.align		4
        /*0044*/ 	.byte	0x02, 0x4a
	.zero		1
	.zero		1


	//----- nvinfo : EIATTR_EXIT_INSTR_OFFSETS
	.align		4
        /*0048*/ 	.byte	0x04, 0x1c
        /*004a*/ 	.short	(.L_141 - .L_140)


	//   ....[0]....
.L_140:
        /*004c*/ 	.word	0x000000c0


	//   ....[1]....
        /*0050*/ 	.word	0x000001c0


	//----- nvinfo : EIATTR_CBANK_PARAM_SIZE
	.align		4
.L_141:
        /*0054*/ 	.byte	0x03, 0x19
        /*0056*/ 	.short	0x0010


	//----- nvinfo : EIATTR_PARAM_CBANK
	.align		4
        /*0058*/ 	.byte	0x04, 0x0a
        /*005a*/ 	.short	(.L_143 - .L_142)
	.align		4
.L_142:
        /*005c*/ 	.word	index@(.nv.constant0._Z15GreyscaleKernelPhii)
        /*0060*/ 	.short	0x0380
        /*0062*/ 	.short	0x0010


	//----- nvinfo : EIATTR_SW_WAR
	.align		4
.L_143:
        /*0064*/ 	.byte	0x04, 0x36
        /*0066*/ 	.short	(.L_145 - .L_144)
.L_144:
        /*0068*/ 	.word	0x00000008
.L_145:


//--------------------- .nv.callgraph             --------------------------
	.section	.nv.callgraph,"",@"SHT_CUDA_CALLGRAPH"
	.align	4
	.sectionentsize	8
	.align		4
        /*0000*/ 	.word	0x00000000
	.align		4
        /*0004*/ 	.word	0xffffffff
	.align		4
        /*0008*/ 	.word	0x00000000
	.align		4
        /*000c*/ 	.word	0xfffffffe
	.align		4
        /*0010*/ 	.word	0x00000000
	.align		4
        /*0014*/ 	.word	0xfffffffd
	.align		4
        /*0018*/ 	.word	0x00000000
	.align		4
        /*001c*/ 	.word	0xfffffffc


//--------------------- .text._Z14BrightenKernelPhii --------------------------
	.section	.text._Z14BrightenKernelPhii,"ax",@progbits
	.align	128
        .global         _Z14BrightenKernelPhii
        .type           _Z14BrightenKernelPhii,@function
        .size           _Z14BrightenKernelPhii,(.L_x_158 - _Z14BrightenKernelPhii)
        .other          _Z14BrightenKernelPhii,@"STO_CUDA_ENTRY STV_DEFAULT"
_Z14BrightenKernelPhii:
.text._Z14BrightenKernelPhii:
[----:B------:R-:W-:Y:S01]  /*0000*/  LDC R1, c[0x0][0x37c] ;  /* 0x0000df00ff017b82 */ /* 0x000fe20000000800 */
[----:B------:R-:W0:Y:S07]  /*0010*/  S2R R2, SR_TID.X ;  /* 0x0000000000027919 */ /* 0x000e2e0000002100 */
[----:B------:R-:W1:Y:S01]  /*0020*/  LDC R0, c[0x0][0x364] ;  /* 0x0000d900ff007b82 */ /* 0x000e620000000800 */
[----:B------:R-:W2:Y:S01]  /*0030*/  LDCU.64 UR6, c[0x0][0x388] ;  /* 0x00007100ff0677ac */ /* 0x000ea20008000a00 */
[----:B------:R-:W1:Y:S06]  /*0040*/  S2R R5, SR_TID.Y ;  /* 0x0000000000057919 */ /* 0x000e6c0000002200 */
[----:B------:R-:W0:Y:S08]  /*0050*/  S2UR UR5, SR_CTAID.X ;  /* 0x00000000000579c3 */ /* 0x000e300000002500 */
[----:B------:R-:W0:Y:S08]  /*0060*/  LDC R3, c[0x0][0x360] ;  /* 0x0000d800ff037b82 */ /* 0x000e300000000800 */
[----:B------:R-:W1:Y:S01]  /*0070*/  S2UR UR4, SR_CTAID.Y ;  /* 0x00000000000479c3 */ /* 0x000e620000002600 */
[----:B0-----:R-:W-:-:S05]  /*0080*/  IMAD R3, R3, UR5, R2 ;  /* 0x0000000503037c24 */ /* 0x001fca000f8e0202 */
[----:B--2---:R-:W-:Y:S01]  /*0090*/  ISETP.GE.AND P0, PT, R3, UR7, PT ;  /* 0x0000000703007c0c */ /* 0x004fe2000bf06270 */
[----:B-1----:R-:W-:-:S05]  /*00a0*/  IMAD R0, R0, UR4, R5 ;  /* 0x0000000400007c24 */ /* 0x002fca000f8e0205 */
[----:B------:R-:W-:-:S13]  /*00b0*/  ISETP.GE.OR P0, PT, R0, UR6, P0 ;  /* 0x0000000600007c0c */ /* 0x000fda0008706670 */
[----:B------:R-:W-:Y:S05]  /*00c0*/  @P0 EXIT ;  /* 0x000000000000094d */ /* 0x000fea0003800000 */
[----:B------:R-:W0:Y:S01]  /*00d0*/  LDCU.64 UR8, c[0x0][0x380] ;  /* 0x00007000ff0877ac */ /* 0x000e220008000a00 */
[----:B------:R-:W-:Y:S01]  /*00e0*/  IMAD R0, R0, UR7, R3 ;  /* 0x0000000700007c24 */ /* 0x000fe2000f8e0203 */
[----:B------:R-:W1:Y:S03]  /*00f0*/  LDCU.64 UR4, c[0x0][0x358] ;  /* 0x00006b00ff0477ac */ /* 0x000e660008000a00 */
[----:B------:R-:W-:-:S05]  /*0100*/  IMAD R0, R0, 0x3, RZ ;  /* 0x0000000300007824 */ /* 0x000fca00078e02ff */
[----:B0-----:R-:W-:-:S04]  /*0110*/  IADD3 R2, P0, PT, R0, UR8, RZ ;  /* 0x0000000800027c10 */ /* 0x001fc8000ff1e0ff */
[----:B------:R-:W-:-:S05]  /*0120*/  LEA.HI.X.SX32 R3, R0, UR9, 0x1, P0 ;  /* 0x0000000900037c11 */ /* 0x000fca00080f0eff */
[----:B-1----:R-:W2:Y:S04]  /*0130*/  LDG.E.U8 R0, desc[UR4][R2.64+0x1] ;  /* 0x0000010402007981 */ /* 0x002ea8000c1e1100 */
[----:B------:R-:W3:Y:S04]  /*0140*/  LDG.E.U8 R4, desc[UR4][R2.64+0x2] ;  /* 0x0000020402047981 */ /* 0x000ee8000c1e1100 */
[----:B------:R-:W4:Y:S01]  /*0150*/  LDG.E.U8 R5, desc[UR4][R2.64+0x3] ;  /* 0x0000030402057981 */ /* 0x000f22000c1e1100 */
[----:B--2---:R-:W-:Y:S02]  /*0160*/  IMAD.SHL.U32 R0, R0, 0x2, RZ ;  /* 0x0000000200007824 */ /* 0x004fe400078e00ff */
[----:B---3--:R-:W-:-:S02]  /*0170*/  IMAD.SHL.U32 R4, R4, 0x2, RZ ;  /* 0x0000000204047824 */ /* 0x008fc400078e00ff */
[----:B----4-:R-:W-:Y:S01]  /*0180*/  IMAD.SHL.U32 R6, R5, 0x2, RZ ;  /* 0x0000000205067824 */ /* 0x010fe200078e00ff */
[----:B------:R-:W-:Y:S02]  /*0190*/  VIMNMX.U32 R5, PT, PT, R0, 0xff, PT ;  /* 0x000000ff00057848 */ /* 0x000fe40003fe0000 */
[----:B------:R-:W-:Y:S02]  /*01a0*/  VIMNMX.U32 R7, PT, PT, R4, 0xff, PT ;  /* 0x000000ff04077848 */ /* 0x000fe40003fe0000 */
[----:B------:R-:W-:Y:S01]  /*01b0*/  VIMNMX.U32 R9, PT, PT, R6, 0xff, PT ;  /* 0x000000ff06097848 */ /* 0x000fe20003fe0000 */
[----:B------:R-:W-:Y:S04]  /*01c0*/  STG.E.U8 desc[UR4][R2.64+0x1], R5 ;  /* 0x0000010502007986 */ /* 0x000fe8000c101104 */
[----:B------:R-:W-:Y:S04]  /*01d0*/  STG.E.U8 desc[UR4][R2.64+0x2], R7 ;  /* 0x0000020702007986 */ /* 0x000fe8000c101104 */
[----:B------:R-:W-:Y:S01]  /*01e0*/  STG.E.U8 desc[UR4][R2.64+0x3], R9 ;  /* 0x0000030902007986 */ /* 0x000fe2000c101104 */
[----:B------:R-:W-:Y:S05]  /*01f0*/  EXIT ;  /* 0x000000000000794d */ /* 0x000fea0003800000 */
.L_x_0:
[----:B------:R-:W-:-:S00]  /*0200*/  BRA `(.L_x_0) ;  /* 0xfffffffc00fc7947 */ /* 0x000fc0000383ffff */
[----:B------:R-:W-:-:S00]  /*0210*/  NOP ;  /* 0x0000000000007918 */ /* 0x000fc00000000000 */
        /* <DEDUP_REMOVED lines=14> */
.L_x_158:


//--------------------- .text._Z19RGBCorrectionKernelPhii --------------------------
	.section	.text._Z19RGBCorrectionKernelPhii,"ax",@progbits
	.align	128
        .global         _Z19RGBCorrectionKernelPhii
        .type           _Z19RGBCorrectionKernelPhii,@function
        .size           _Z19RGBCorrectionKernelPhii,(.L_x_159 - _Z19RGBCorrectionKernelPhii)
        .other          _Z19RGBCorrectionKernelPhii,@"STO_CUDA_ENTRY STV_DEFAULT"
_Z19RGBCorrectionKernelPhii:
.text._Z19RGBCorrectionKernelPhii:
        /* <DEDUP_REMOVED lines=20> */
[----:B------:R-:W3:Y:S01]  /*0140*/  LDG.E.U8 R4, desc[UR4][R2.64+0x1] ;  /* 0x0000010402047981 */ /* 0x000ee2000c1e1100 */
[----:B--2---:R-:W-:Y:S01]  /*0150*/  VIADD R0, R0, 0xa ;  /* 0x0000000a00007836 */ /* 0x004fe20000000000 */
[----:B---3--:R-:W-:-:S04]  /*0160*/  VIMNMX.U16x2 R4, PT, PT, R4, 0x50005, !PT ;  /* 0x0005000504047848 */ /* 0x008fc80007fe0200 */
[----:B------:R-:W-:Y:S01]  /*0170*/  VIMNMX.U16x2 R0, PT, PT, R0, 0xff00ff, PT ;  /* 0x00ff00ff00007848 */ /* 0x000fe20003fe0200 */
[----:B------:R-:W-:-:S04]  /*0180*/  VIADD R5, R4, 0xfffffffb ;  /* 0xfffffffb04057836 */ /* 0x000fc80000000000 */
[----:B------:R-:W-:Y:S04]  /*0190*/  STG.E.U8 desc[UR4][R2.64], R0 ;  /* 0x0000000002007986 */ /* 0x000fe8000c101104 */
[----:B------:R-:W-:Y:S01]  /*01a0*/  STG.E.U8 desc[UR4][R2.64+0x1], R5 ;  /* 0x0000010502007986 */ /* 0x000fe2000c101104 */
[----:B------:R-:W-:Y:S05]  /*01b0*/  EXIT ;  /* 0x000000000000794d */ /* 0x000fea0003800000 */
.L_x_1:
        /* <DEDUP_REMOVED lines=12> */
.L_x_159:


//--------------------- .text._Z19EdgeDetectionKernelPhii --------------------------
	.section	.text._Z19EdgeDetectionKernelPhii,"ax",@progbits
	.align	128
        .global         _Z19EdgeDetectionKernelPhii
        .type           _Z19EdgeDetectionKernelPhii,@function
        .size           _Z19EdgeDetectionKernelPhii,(.L_x_160 - _Z19EdgeDetectionKernelPhii)
        .other          _Z19EdgeDetectionKernelPhii,@"STO_CUDA_ENTRY STV_DEFAULT"
_Z19EdgeDetectionKernelPhii:
.text._Z19EdgeDetectionKernelPhii:
[----:B------:R-:W-:Y:S01]  /*0000*/  LDC R1, c[0x0][0x37c] ;  /* 0x0000df00ff017b82 */ /* 0x000fe20000000800 */
[----:B------:R-:W0:Y:S07]  /*0010*/  S2R R11, SR_TID.X ;  /* 0x00000000000b7919 */ /* 0x000e2e0000002100 */
[----:B------:R-:W1:Y:S01]  /*0020*/  LDC R5, c[0x0][0x364] ;  /* 0x0000d900ff057b82 */ /* 0x000e620000000800 */
[----:B------:R-:W2:Y:S01]  /*0030*/  LDCU.64 UR6, c[0x0][0x388] ;  /* 0x00007100ff0677ac */ /* 0x000ea20008000a00 */
[----:B------:R-:W1:Y:S06]  /*0040*/  S2R R2, SR_TID.Y ;  /* 0x0000000000027919 */ /* 0x000e6c0000002200 */
[----:B------:R-:W3:Y:S08]  /*0050*/  S2UR UR5, SR_CTAID.X ;  /* 0x00000000000579c3 */ /* 0x000ef00000002500 */
[----:B------:R-:W3:Y:S08]  /*0060*/  LDC R4, c[0x0][0x360] ;  /* 0x0000d800ff047b82 */ /* 0x000ef00000000800 */
[----:B------:R-:W1:Y:S01]  /*0070*/  S2UR UR4, SR_CTAID.Y ;  /* 0x00000000000479c3 */ /* 0x000e620000002600 */
[----:B---3--:R-:W-:-:S04]  /*0080*/  IMAD R4, R4, UR5, RZ ;  /* 0x0000000504047c24 */ /* 0x008fc8000f8e02ff */
[----:B0-----:R-:W-:Y:S02]  /*0090*/  IMAD.IADD R0, R4, 0x1, R11 ;  /* 0x0000000104007824 */ /* 0x001fe400078e020b */
[----:B-1----:R-:W-:-:S03]  /*00a0*/  IMAD R5, R5, UR4, R2 ;  /* 0x0000000405057c24 */ /* 0x002fc6000f8e0202 */
[----:B--2---:R-:W-:-:S04]  /*00b0*/  ISETP.GE.AND P0, PT, R0, UR7, PT ;  /* 0x0000000700007c0c */ /* 0x004fc8000bf06270 */
[----:B------:R-:W-:-:S13]  /*00c0*/  ISETP.GE.OR P0, PT, R5, UR6, P0 ;  /* 0x0000000605007c0c */ /* 0x000fda0008706670 */
[----:B------:R-:W-:Y:S05]  /*00d0*/  @P0 EXIT ;  /* 0x000000000000094d */ /* 0x000fea0003800000 */
[----:B------:R-:W0:Y:S01]  /*00e0*/  LDCU.64 UR4, c[0x0][0x380] ;  /* 0x00007000ff0477ac */ /* 0x000e220008000a00 */
[C---:B------:R-:W-:Y:S01]  /*00f0*/  IMAD R2, R5.reuse, UR7, R0 ;  /* 0x0000000705027c24 */ /* 0x040fe2000f8e0200 */
[----:B------:R-:W1:Y:S03]  /*0100*/  LDCU.64 UR8, c[0x0][0x358] ;  /* 0x00006b00ff0877ac */ /* 0x000e660008000a00 */
[----:B------:R-:W-:Y:S02]  /*0110*/  IMAD R3, R2, 0x3, RZ ;  /* 0x0000000302037824 */ /* 0x000fe400078e02ff */
[----:B------:R-:W-:Y:S01]  /*0120*/  VIADD R9, R5, 0xfffffffb ;  /* 0xfffffffb05097836 */ /* 0x000fe20000000000 */
[----:B------:R-:W2:Y:S01]  /*0130*/  LDCU UR10, c[0x0][0x388] ;  /* 0x00007100ff0a77ac */ /* 0x000ea20008000800 */
[----:B------:R-:W-:Y:S01]  /*0140*/  VIADD R10, R0, 0xfffffffb ;  /* 0xfffffffb000a7836 */ /* 0x000fe20000000000 */
[----:B------:R-:W3:Y:S01]  /*0150*/  LDCU UR11, c[0x0][0x38c] ;  /* 0x00007180ff0b77ac */ /* 0x000ee20008000800 */
[----:B------:R-:W4:Y:S01]  /*0160*/  LDCU.64 UR12, c[0x0][0x380] ;  /* 0x00007000ff0c77ac */ /* 0x000f220008000a00 */
[----:B0-----:R-:W-:-:S04]  /*0170*/  IADD3 R2, P0, PT, R3, UR4, RZ ;  /* 0x0000000403027c10 */ /* 0x001fc8000ff1e0ff */
[----:B------:R-:W-:-:S05]  /*0180*/  LEA.HI.X.SX32 R3, R3, UR5, 0x1, P0 ;  /* 0x0000000503037c11 */ /* 0x000fca00080f0eff */
[----:B-1----:R-:W5:Y:S04]  /*0190*/  LDG.E.U8 R6, desc[UR8][R2.64] ;  /* 0x0000000802067981 */ /* 0x002f68000c1e1100 */
[----:B------:R-:W5:Y:S04]  /*01a0*/  LDG.E.U8 R7, desc[UR8][R2.64+0x1] ;  /* 0x0000010802077981 */ /* 0x000f68000c1e1100 */
[----:B------:R-:W5:Y:S01]  /*01b0*/  LDG.E.U8 R8, desc[UR8][R2.64+0x2] ;  /* 0x0000020802087981 */ /* 0x000f62000c1e1100 */
[----:B------:R-:W-:Y:S02]  /*01c0*/  UIMAD UR5, UR7, 0x3, URZ ;  /* 0x00000003070578a4 */ /* 0x000fe4000f8e02ff */
[----:B------:R-:W-:Y:S01]  /*01d0*/  ISETP.GE.AND P3, PT, R10, UR7, PT ;  /* 0x000000070a007c0c */ /* 0x000fe2000bf66270 */
[----:B------:R-:W-:-:S03]  /*01e0*/  UMOV UR6, 0xfffffffb ;  /* 0xfffffffb00067882 */ /* 0x000fc60000000000 */
[----:B------:R-:W-:-:S04]  /*01f0*/  IMAD R9, R9, UR5, RZ ;  /* 0x0000000509097c24 */ /* 0x000fc8000f8e02ff */
[----:B------:R-:W-:Y:S02]  /*0200*/  IMAD R4, R4, 0x3, R9 ;  /* 0x0000000304047824 */ /* 0x000fe400078e0209 */
[----:B------:R-:W-:Y:S02]  /*0210*/  IMAD.MOV.U32 R9, RZ, RZ, RZ ;  /* 0x000000ffff097224 */ /* 0x000fe400078e00ff */
[----:B------:R-:W-:Y:S01]  /*0220*/  IMAD R4, R11, 0x3, R4 ;  /* 0x000000030b047824 */ /* 0x000fe200078e0204 */
[----:B-----5:R-:W-:Y:S01]  /*0230*/  IADD3 R6, PT, PT, R8, R7, R6 ;  /* 0x0000000708067210 */ /* 0x020fe20007ffe006 */
[----:B------:R-:W-:-:S04]  /*0240*/  VIADD R8, R0, 0x1 ;  /* 0x0000000100087836 */ /* 0x000fc80000000000 */
[----:B------:R-:W-:Y:S01]  /*0250*/  IMAD R7, R6, 0x5556, RZ ;  /* 0x0000555606077824 */ /* 0x000fe200078e02ff */
[----:B------:R-:W-:Y:S01]  /*0260*/  ISETP.GE.AND P2, PT, R8, UR7, PT ;  /* 0x0000000708007c0c */ /* 0x000fe2000bf46270 */
[----:B------:R-:W-:-:S03]  /*0270*/  VIADD R6, R0, 0xfffffffc ;  /* 0xfffffffc00067836 */ /* 0x000fc60000000000 */
[----:B------:R-:W-:Y:S02]  /*0280*/  SHF.R.U32.HI R7, RZ, 0x10, R7 ;  /* 0x00000010ff077819 */ /* 0x000fe40000011607 */
[----:B------:R-:W-:Y:S01]  /*0290*/  ISETP.GE.AND P0, PT, R6, UR7, PT ;  /* 0x0000000706007c0c */ /* 0x000fe2000bf06270 */
[C---:B------:R-:W-:Y:S01]  /*02a0*/  VIADD R6, R0.reuse, 0xfffffffe ;  /* 0xfffffffe00067836 */ /* 0x040fe20000000000 */
[C---:B------:R-:W-:Y:S01]  /*02b0*/  ISETP.GT.AND P2, PT, R0.reuse, -0x2, !P2 ;  /* 0xfffffffe0000780c */ /* 0x040fe20005744270 */
[----:B------:R0:W-:Y:S01]  /*02c0*/  STG.E.U8 desc[UR8][R2.64], R7 ;  /* 0x0000000702007986 */ /* 0x0001e2000c101108 */
[----:B------:R-:W-:Y:S02]  /*02d0*/  ISETP.GT.AND P4, PT, R0, 0x3, !P0 ;  /* 0x000000030000780c */ /* 0x000fe40004784270 */
[----:B------:R-:W-:Y:S01]  /*02e0*/  ISETP.GE.AND P1, PT, R6, UR7, PT ;  /* 0x0000000706007c0c */ /* 0x000fe2000bf26270 */
[----:B------:R0:W-:Y:S01]  /*02f0*/  STG.E.U8 desc[UR8][R2.64+0x1], R7 ;  /* 0x0000010702007986 */ /* 0x0001e2000c101108 */
[----:B------:R-:W-:-:S02]  /*0300*/  P2R R13, PR, RZ, 0x10 ;  /* 0x00000010ff0d7803 */ /* 0x000fc40000000000 */
[C---:B------:R-:W-:Y:S01]  /*0310*/  ISETP.GT.AND P0, PT, R0.reuse, 0x1, !P1 ;  /* 0x000000010000780c */ /* 0x040fe20004f04270 */
[----:B------:R0:W-:Y:S01]  /*0320*/  STG.E.U8 desc[UR8][R2.64+0x2], R7 ;  /* 0x0000020702007986 */ /* 0x0001e2000c101108 */
[----:B------:R-:W-:Y:S02]  /*0330*/  ISETP.GT.AND P1, PT, R0, 0x4, !P3 ;  /* 0x000000040000780c */ /* 0x000fe40005f24270 */
[----:B--234-:R-:W-:-:S11]  /*0340*/  P2R R12, PR, RZ, 0x1 ;  /* 0x00000001ff0c7803 */ /* 0x01cfd60000000000 */
.L_x_24:
[----:B------:R-:W-:Y:S01]  /*0350*/  VIADD R8, R5, 0xfffffffb ;  /* 0xfffffffb05087836 */ /* 0x000fe20000000000 */
[----:B------:R-:W-:Y:S01]  /*0360*/  UMOV UR4, 0x10 ;  /* 0x0000001000047882 */ /* 0x000fe20000000000 */
[----:B0-----:R-:W-:Y:S01]  /*0370*/  VIADD R7, R4, 0xfffffff1 ;  /* 0xfffffff104077836 */ /* 0x001fe20000000000 */
[----:B------:R-:W-:Y:S01]  /*0380*/  UIMAD UR4, UR6, 0xc, UR4 ;  /* 0x0000000c060478a4 */ /* 0x000fe2000f8e0204 */
[----:B------:R-:W-:Y:S01]  /*0390*/  VIADD R10, R0, 0xfffffffd ;  /* 0xfffffffd000a7836 */ /* 0x000fe20000000000 */
[----:B------:R-:W-:Y:S01]  /*03a0*/  ISETP.GE.AND P0, PT, R8, UR10, PT ;  /* 0x0000000a08007c0c */ /* 0x000fe2000bf06270 */
[----:B------:R-:W-:Y:S01]  /*03b0*/  VIADD R11, R0, 0x2 ;  /* 0x00000002000b7836 */ /* 0x000fe20000000000 */
[C---:B------:R-:W-:Y:S01]  /*03c0*/  IADD3 R6, P4, PT, R7.reuse, UR12, RZ ;  /* 0x0000000c07067c10 */ /* 0x040fe2000ff9e0ff */
[----:B------:R-:W-:Y:S01]  /*03d0*/  BSSY.RECONVERGENT B0, `(.L_x_2) ;  /* 0x000001d000007945 */ /* 0x000fe20003800200 */
[----:B------:R-:W-:Y:S01]  /*03e0*/  ISETP.GT.AND P0, PT, R8, -0x1, !P0 ;  /* 0xffffffff0800780c */ /* 0x000fe20004704270 */
[----:B------:R-:W-:Y:S01]  /*03f0*/  VIADD R14, R0, 0x3 ;  /* 0x00000003000e7836 */ /* 0x000fe20000000000 */
[----:B------:R-:W-:-:S02]  /*0400*/  LEA.HI.X.SX32 R7, R7, UR13, 0x1, P4 ;  /* 0x0000000d07077c11 */ /* 0x000fc4000a0f0eff */
[----:B------:R-:W-:Y:S02]  /*0410*/  PLOP3.LUT P4, PT, P0, P1, PT, 0x80, 0x8 ;  /* 0x000000000008781c */ /* 0x000fe40000783070 */
[----:B------:R-:W-:Y:S02]  /*0420*/  ISETP.GE.AND P3, PT, R10, UR11, PT ;  /* 0x0000000b0a007c0c */ /* 0x000fe4000bf66270 */
[----:B------:R-:W-:Y:S02]  /*0430*/  ISETP.GE.AND P5, PT, R11, UR11, PT ;  /* 0x0000000b0b007c0c */ /* 0x000fe4000bfa6270 */
[C---:B------:R-:W-:Y:S02]  /*0440*/  ISETP.GT.AND P3, PT, R0.reuse, 0x2, !P3 ;  /* 0x000000020000780c */ /* 0x040fe40005f64270 */
[----:B------:R-:W-:Y:S02]  /*0450*/  ISETP.GT.AND P5, PT, R0, -0x3, !P5 ;  /* 0xfffffffd0000780c */ /* 0x000fe40006fa4270 */
[----:B------:R-:W-:-:S03]  /*0460*/  PLOP3.LUT P3, PT, P0, P3, PT, 0x80, 0x8 ;  /* 0x000000000008781c */ /* 0x000fc60000767070 */
[----:B------:R-:W-:Y:S10]  /*0470*/  @!P4 BRA `(.L_x_3) ;  /* 0x000000000048c947 */ /* 0x000ff40003800000 */
[----:B------:R-:W2:Y:S04]  /*0480*/  LDG.E.U8 R8, desc[UR8][R6.64] ;  /* 0x0000000806087981 */ /* 0x000ea8000c1e1100 */
[----:B------:R-:W2:Y:S04]  /*0490*/  LDG.E.U8 R11, desc[UR8][R6.64+0x1] ;  /* 0x00000108060b7981 */ /* 0x000ea8000c1e1100 */
[----:B------:R-:W2:Y:S01]  /*04a0*/  LDG.E.U8 R10, desc[UR8][R6.64+0x2] ;  /* 0x00000208060a7981 */ /* 0x000ea2000c1e1100 */
[----:B------:R-:W-:Y:S02]  /*04b0*/  UISETP.EQ.AND UP0, UPT, UR4, 0x24, UPT ;  /* 0x000000240400788c */ /* 0x000fe4000bf02270 */
[----:B------:R-:W-:-:S02]  /*04c0*/  UISETP.EQ.AND UP1, UPT, UR4, 0x28, UPT ;  /* 0x000000280400788c */ /* 0x000fc4000bf22270 */
[----:B------:R-:W-:Y:S02]  /*04d0*/  UISETP.EQ.AND UP2, UPT, UR4, 0x2c, UPT ;  /* 0x0000002c0400788c */ /* 0x000fe4000bf42270 */
[----:B------:R-:W-:Y:S02]  /*04e0*/  UISETP.EQ.AND UP3, UPT, UR4, 0x30, UPT ;  /* 0x000000300400788c */ /* 0x000fe4000bf62270 */
[----:B------:R-:W-:Y:S01]  /*04f0*/  UISETP.EQ.AND UP4, UPT, UR4, 0x34, UPT ;  /* 0x000000340400788c */ /* 0x000fe2000bf82270 */
[----:B------:R-:W-:Y:S02]  /*0500*/  UMOV UR7, 0xffffffff ;  /* 0xffffffff00077882 */ /* 0x000fe40000000000 */
[----:B------:R-:W-:Y:S02]  /*0510*/  @UP0 UMOV UR7, 0x8 ;  /* 0x0000000800070882 */ /* 0x000fe40000000000 */
[----:B------:R-:W-:Y:S02]  /*0520*/  @UP1 UMOV UR7, 0xffffffff ;  /* 0xffffffff00071882 */ /* 0x000fe40000000000 */
[----:B------:R-:W-:-:S02]  /*0530*/  @UP2 UMOV UR7, 0xffffffff ;  /* 0xffffffff00072882 */ /* 0x000fc40000000000 */
[----:B------:R-:W-:Y:S02]  /*0540*/  @UP3 UMOV UR7, 0xffffffff ;  /* 0xffffffff00073882 */ /* 0x000fe40000000000 */
[----:B------:R-:W-:Y:S01]  /*0550*/  @UP4 UMOV UR7, 0xffffffff ;  /* 0xffffffff00074882 */ /* 0x000fe20000000000 */
[----:B--2---:R-:W-:-:S05]  /*0560*/  IADD3 R8, PT, PT, R10, R11, R8 ;  /* 0x0000000b0a087210 */ /* 0x004fca0007ffe008 */
[----:B------:R-:W-:-:S05]  /*0570*/  IMAD R8, R8, 0x5556, RZ ;  /* 0x0000555608087824 */ /* 0x000fca00078e02ff */
[----:B------:R-:W-:-:S05]  /*0580*/  SHF.R.U32.HI R8, RZ, 0x10, R8 ;  /* 0x00000010ff087819 */ /* 0x000fca0000011608 */
[----:B------:R-:W-:-:S07]  /*0590*/  IMAD R9, R8, UR7, R9 ;  /* 0x0000000708097c24 */ /* 0x000fce000f8e0209 */
.L_x_3:
[----:B------:R-:W-:Y:S05]  /*05a0*/  BSYNC.RECONVERGENT B0 ;  /* 0x0000000000007941 */ /* 0x000fea0003800200 */
.L_x_2:
[----:B------:R-:W-:Y:S01]  /*05b0*/  ISETP.NE.AND P4, PT, R13, RZ, PT ;  /* 0x000000ff0d00720c */ /* 0x000fe20003f85270 */
[----:B------:R-:W-:Y:S03]  /*05c0*/  BSSY.RECONVERGENT B0, `(.L_x_4) ;  /* 0x0000015000007945 */ /* 0x000fe60003800200 */
[----:B------:R-:W-:-:S13]  /*05d0*/  PLOP3.LUT P4, PT, P0, P4, PT, 0x80, 0x8 ;  /* 0x000000000008781c */ /* 0x000fda0000789070 */
[----:B------:R-:W-:Y:S05]  /*05e0*/  @!P4 BRA `(.L_x_5) ;  /* 0x000000000048c947 */ /* 0x000fea0003800000 */
        /* <DEDUP_REMOVED lines=18> */
.L_x_5:
[----:B------:R-:W-:Y:S05]  /*0710*/  BSYNC.RECONVERGENT B0 ;  /* 0x0000000000007941 */ /* 0x000fea0003800200 */
.L_x_4:
[----:B------:R-:W-:Y:S01]  /*0720*/  ISETP.GE.AND P6, PT, R14, UR11, PT ;  /* 0x0000000b0e007c0c */ /* 0x000fe2000bfc6270 */
[----:B------:R-:W-:Y:S01]  /*0730*/  BSSY.RECONVERGENT B0, `(.L_x_6) ;  /* 0x0000017000007945 */ /* 0x000fe20003800200 */
[C---:B------:R-:W-:Y:S02]  /*0740*/  VIADD R14, R0.reuse, 0x4 ;  /* 0x00000004000e7836 */ /* 0x040fe40000000000 */
[C---:B------:R-:W-:Y:S01]  /*0750*/  ISETP.GT.AND P6, PT, R0.reuse, -0x4, !P6 ;  /* 0xfffffffc0000780c */ /* 0x040fe200077c4270 */
[----:B------:R-:W-:Y:S01]  /*0760*/  VIADD R15, R0, 0x5 ;  /* 0x00000005000f7836 */ /* 0x000fe20000000000 */
[----:B------:R-:W-:Y:S11]  /*0770*/  @!P3 BRA `(.L_x_7) ;  /* 0x000000000048b947 */ /* 0x000ff60003800000 */
        /* <DEDUP_REMOVED lines=18> */
.L_x_7:
[----:B------:R-:W-:Y:S05]  /*08a0*/  BSYNC.RECONVERGENT B0 ;  /* 0x0000000000007941 */ /* 0x000fea0003800200 */
.L_x_6:
        /* <DEDUP_REMOVED lines=22> */
.L_x_9:
[----:B------:R-:W-:Y:S05]  /*0a10*/  BSYNC.RECONVERGENT B0 ;  /* 0x0000000000007941 */ /* 0x000fea0003800200 */
.L_x_8:
[----:B------:R-:W-:Y:S01]  /*0a20*/  ISETP.LT.OR P3, PT, R0, 0x1, !P0 ;  /* 0x000000010000780c */ /* 0x000fe20004761670 */
[----:B------:R-:W-:-:S12]  /*0a30*/  BSSY.RECONVERGENT B0, `(.L_x_10) ;  /* 0x0000014000007945 */ /* 0x000fd80003800200 */
[----:B------:R-:W-:Y:S05]  /*0a40*/  @P3 BRA `(.L_x_11) ;  /* 0x0000000000483947 */ /* 0x000fea0003800000 */
        /* <DEDUP_REMOVED lines=18> */
.L_x_11:
[----:B------:R-:W-:Y:S05]  /*0b70*/  BSYNC.RECONVERGENT B0 ;  /* 0x0000000000007941 */ /* 0x000fea0003800200 */
.L_x_10:
[----:B------:R-:W-:Y:S01]  /*0b80*/  ISETP.LT.OR P3, PT, R0, RZ, !P0 ;  /* 0x000000ff0000720c */ /* 0x000fe20004761670 */
        /* <DEDUP_REMOVED lines=20> */
.L_x_13:
[----:B------:R-:W-:Y:S05]  /*0cd0*/  BSYNC.RECONVERGENT B0 ;  /* 0x0000000000007941 */ /* 0x000fea0003800200 */
.L_x_12:
[----:B------:R-:W-:Y:S01]  /*0ce0*/  PLOP3.LUT P3, PT, P0, P2, PT, 0x80, 0x8 ;  /* 0x000000000008781c */ /* 0x000fe20000765070 */
[----:B------:R-:W-:-:S12]  /*0cf0*/  BSSY.RECONVERGENT B0, `(.L_x_14) ;  /* 0x0000014000007945 */ /* 0x000fd80003800200 */
        /* <DEDUP_REMOVED lines=19> */
.L_x_15:
[----:B------:R-:W-:Y:S05]  /*0e30*/  BSYNC.RECONVERGENT B0 ;  /* 0x0000000000007941 */ /* 0x000fea0003800200 */
.L_x_14:
[----:B------:R-:W-:Y:S01]  /*0e40*/  PLOP3.LUT P5, PT, P0, P5, PT, 0x80, 0x8 ;  /* 0x000000000008781c */ /* 0x000fe200007ab070 */
[----:B------:R-:W-:Y:S01]  /*0e50*/  UIADD3 UR6, UPT, UPT, UR6, 0x1, URZ ;  /* 0x0000000106067890 */ /* 0x000fe2000fffe0ff */
[----:B------:R-:W-:Y:S01]  /*0e60*/  ISETP.GE.AND P3, PT, R14, UR11, PT ;  /* 0x0000000b0e007c0c */ /* 0x000fe2000bf66270 */
[----:B------:R-:W-:Y:S01]  /*0e70*/  BSSY.RECONVERGENT B0, `(.L_x_16) ;  /* 0x000001b000007945 */ /* 0x000fe20003800200 */
[----:B------:R-:W-:Y:S01]  /*0e80*/  ISETP.GE.AND P4, PT, R15, UR11, PT ;  /* 0x0000000b0f007c0c */ /* 0x000fe2000bf86270 */
[----:B------:R-:W-:Y:S01]  /*0e90*/  UISETP.NE.AND UP0, UPT, UR6, 0x6, UPT ;  /* 0x000000060600788c */ /* 0x000fe2000bf05270 */
[C---:B------:R-:W-:Y:S02]  /*0ea0*/  ISETP.GT.AND P3, PT, R0.reuse, -0x5, !P3 ;  /* 0xfffffffb0000780c */ /* 0x040fe40005f64270 */
[----:B------:R-:W-:Y:S02]  /*0eb0*/  ISETP.GT.AND P4, PT, R0, -0x6, !P4 ;  /* 0xfffffffa0000780c */ /* 0x000fe40006784270 */
[----:B------:R-:W-:-:S02]  /*0ec0*/  PLOP3.LUT P6, PT, P0, P6, PT, 0x80, 0x8 ;  /* 0x000000000008781c */ /* 0x000fc400007cd070 */
[----:B------:R-:W-:Y:S02]  /*0ed0*/  PLOP3.LUT P3, PT, P0, P3, PT, 0x80, 0x8 ;  /* 0x000000000008781c */ /* 0x000fe40000767070 */
[----:B------:R-:W-:Y:S01]  /*0ee0*/  PLOP3.LUT P4, PT, P0, P4, PT, 0x80, 0x8 ;  /* 0x000000000008781c */ /* 0x000fe20000789070 */
[----:B------:R-:W-:-:S12]  /*0ef0*/  @!P5 BRA `(.L_x_17) ;  /* 0x000000000048d947 */ /* 0x000fd80003800000 */
        /* <DEDUP_REMOVED lines=18> */
.L_x_17:
[----:B------:R-:W-:Y:S05]  /*1020*/  BSYNC.RECONVERGENT B0 ;  /* 0x0000000000007941 */ /* 0x000fea0003800200 */
.L_x_16:
[----:B------:R-:W-:Y:S04]  /*1030*/  BSSY.RECONVERGENT B0, `(.L_x_18) ;  /* 0x0000014000007945 */ /* 0x000fe80003800200 */
        /* <DEDUP_REMOVED lines=19> */
.L_x_19:
[----:B------:R-:W-:Y:S05]  /*1170*/  BSYNC.RECONVERGENT B0 ;  /* 0x0000000000007941 */ /* 0x000fea0003800200 */
.L_x_18:
[----:B------:R-:W-:Y:S04]  /*1180*/  BSSY.RECONVERGENT B0, `(.L_x_20) ;  /* 0x0000014000007945 */ /* 0x000fe80003800200 */
[----:B------:R-:W-:Y:S05]  /*1190*/  @!P3 BRA `(.L_x_21) ;  /* 0x000000000048b947 */ /* 0x000fea0003800000 */
[----:B------:R-:W2:Y:S04]  /*11a0*/  LDG.E.U8 R8, desc[UR8][R6.64+0x1b] ;  /* 0x00001b0806087981 */ /* 0x000ea8000c1e1100 */
[----:B------:R-:W2:Y:S04]  /*11b0*/  LDG.E.U8 R11, desc[UR8][R6.64+0x1c] ;  /* 0x00001c08060b7981 */ /* 0x000ea8000c1e1100 */
[----:B------:R-:W2:Y:S01]  /*11c0*/  LDG.E.U8 R10, desc[UR8][R6.64+0x1d] ;  /* 0x00001d08060a7981 */ /* 0x000ea2000c1e1100 */
[----:B------:R-:W-:Y:S02]  /*11d0*/  UISETP.EQ.AND UP1, UPT, UR4, URZ, UPT ;  /* 0x000000ff0400728c */ /* 0x000fe4000bf22270 */
        /* <DEDUP_REMOVED lines=14> */
.L_x_21:
[----:B------:R-:W-:Y:S05]  /*12c0*/  BSYNC.RECONVERGENT B0 ;  /* 0x0000000000007941 */ /* 0x000fea0003800200 */
.L_x_20:
[----:B------:R-:W-:Y:S04]  /*12d0*/  BSSY.RECONVERGENT B0, `(.L_x_22) ;  /* 0x0000014000007945 */ /* 0x000fe80003800200 */
[----:B------:R-:W-:Y:S05]  /*12e0*/  @!P4 BRA `(.L_x_23) ;  /* 0x000000000048c947 */ /* 0x000fea0003800000 */
[----:B------:R-:W2:Y:S04]  /*12f0*/  LDG.E.U8 R8, desc[UR8][R6.64+0x1e] ;  /* 0x00001e0806087981 */ /* 0x000ea8000c1e1100 */
[----:B------:R-:W2:Y:S04]  /*1300*/  LDG.E.U8 R11, desc[UR8][R6.64+0x1f] ;  /* 0x00001f08060b7981 */ /* 0x000ea8000c1e1100 */
[----:B------:R-:W2:Y:S01]  /*1310*/  LDG.E.U8 R10, desc[UR8][R6.64+0x20] ;  /* 0x00002008060a7981 */ /* 0x000ea2000c1e1100 */
[----:B------:R-:W-:Y:S02]  /*1320*/  UISETP.EQ.AND UP1, UPT, UR4, -0x4, UPT ;  /* 0xfffffffc0400788c */ /* 0x000fe4000bf22270 */
[----:B------:R-:W-:-:S02]  /*1330*/  UISETP.EQ.AND UP2, UPT, UR4, URZ, UPT ;  /* 0x000000ff0400728c */ /* 0x000fc4000bf42270 */
        /* <DEDUP_REMOVED lines=13> */
.L_x_23:
[----:B------:R-:W-:Y:S05]  /*1410*/  BSYNC.RECONVERGENT B0 ;  /* 0x0000000000007941 */ /* 0x000fea0003800200 */
.L_x_22:
[----:B------:R-:W-:Y:S02]  /*1420*/  VIADD R5, R5, 0x1 ;  /* 0x0000000105057836 */ /* 0x000fe40000000000 */
[----:B------:R-:W-:Y:S01]  /*1430*/  VIADD R4, R4, UR5 ;  /* 0x0000000504047c36 */ /* 0x000fe20008000000 */
[----:B------:R-:W-:Y:S06]  /*1440*/  BRA.U UP0, `(.L_x_24) ;  /* 0xffffffed00c07547 */ /* 0x000fec000b83ffff */
[----:B------:R-:W-:Y:S04]  /*1450*/  STG.E.U8 desc[UR8][R2.64], R9 ;  /* 0x0000000902007986 */ /* 0x000fe8000c101108 */
[----:B------:R-:W-:Y:S04]  /*1460*/  STG.E.U8 desc[UR8][R2.64+0x1], R9 ;  /* 0x0000010902007986 */ /* 0x000fe8000c101108 */
[----:B------:R-:W-:Y:S01]  /*1470*/  STG.E.U8 desc[UR8][R2.64+0x2], R9 ;  /* 0x0000020902007986 */ /* 0x000fe2000c101108 */
[----:B------:R-:W-:Y:S05]  /*1480*/  EXIT ;  /* 0x000000000000794d */ /* 0x000fea0003800000 */
.L_x_25:
        /* <DEDUP_REMOVED lines=15> */
.L_x_160:


//--------------------- .text._Z10BlurKernelPhii  --------------------------
	.section	.text._Z10BlurKernelPhii,"ax",@progbits
	.align	128
        .global         _Z10BlurKernelPhii
        .type           _Z10BlurKernelPhii,@function
        .size           _Z10BlurKernelPhii,(.L_x_161 - _Z10BlurKernelPhii)
        .other          _Z10BlurKernelPhii,@"STO_CUDA_ENTRY STV_DEFAULT"
_Z10BlurKernelPhii:
.text._Z10BlurKernelPhii:
        /* <DEDUP_REMOVED lines=13> */
[----:B------:R-:W-:Y:S01]  /*00d0*/  IMAD R8, R0, UR7, R11 ;  /* 0x0000000700087c24 */ /* 0x000fe2000f8e020b */
[----:B------:R-:W-:Y:S01]  /*00e0*/  CS2R R12, SRZ ;  /* 0x00000000000c7805 */ /* 0x000fe2000001ff00 */
[C---:B------:R-:W-:Y:S01]  /*00f0*/  VIADD R9, R11.reuse, 0xffffffce ;  /* 0xffffffce0b097836 */ /* 0x040fe20000000000 */
[----:B------:R-:W0:Y:S01]  /*0100*/  LDCU.64 UR8, c[0x0][0x358] ;  /* 0x00006b00ff0877ac */ /* 0x000e220008000a00 */
[----:B------:R-:W-:Y:S02]  /*0110*/  IMAD R11, R11, 0x3, RZ ;  /* 0x000000030b0b7824 */ /* 0x000fe400078e02ff */
[----:B------:R-:W-:Y:S01]  /*0120*/  IMAD.MOV.U32 R10, RZ, RZ, RZ ;  /* 0x000000ffff0a7224 */ /* 0x000fe200078e00ff */
[----:B------:R-:W-:Y:S01]  /*0130*/  UIMAD UR5, UR7, 0x3, URZ ;  /* 0x00000003070578a4 */ /* 0x000fe2000f8e02ff */
[----:B------:R-:W-:-:S11]  /*0140*/  UMOV UR6, 0xffffffce ;  /* 0xffffffce00067882 */ /* 0x000fd60000000000 */
.L_x_30:
[----:B------:R-:W1:Y:S01]  /*0150*/  LDCU UR4, c[0x0][0x388] ;  /* 0x00007100ff0477ac */ /* 0x000e620008000800 */
[----:B------:R-:W-:Y:S02]  /*0160*/  VIADD R2, R0, UR6 ;  /* 0x0000000600027c36 */ /* 0x000fe40008000000 */
[----:B------:R-:W-:Y:S01]  /*0170*/  IMAD.MOV.U32 R14, RZ, RZ, R9 ;  /* 0x000000ffff0e7224 */ /* 0x000fe200078e0009 */
[----:B------:R-:W-:Y:S01]  /*0180*/  UIADD3 UR6, UPT, UPT, UR6, 0x1, URZ ;  /* 0x0000000106067890 */ /* 0x000fe2000fffe0ff */
[C---:B------:R-:W-:Y:S01]  /*0190*/  IMAD R15, R2.reuse, UR5, R11 ;  /* 0x00000005020f7c24 */ /* 0x040fe2000f8e020b */
[----:B------:R-:W2:Y:S01]  /*01a0*/  LDCU UR7, c[0x0][0x38c] ;  /* 0x00007180ff0777ac */ /* 0x000ea20008000800 */
[----:B------:R-:W3:Y:S01]  /*01b0*/  LDCU.64 UR10, c[0x0][0x380] ;  /* 0x00007000ff0a77ac */ /* 0x000ee20008000a00 */
[----:B------:R-:W-:Y:S01]  /*01c0*/  UISETP.NE.AND UP1, UPT, UR6, 0x33, UPT ;  /* 0x000000330600788c */ /* 0x000fe2000bf25270 */
[----:B-1----:R-:W-:Y:S01]  /*01d0*/  ISETP.GE.AND P0, PT, R2, UR4, PT ;  /* 0x0000000402007c0c */ /* 0x002fe2000bf06270 */
[----:B------:R-:W-:-:S03]  /*01e0*/  UMOV UR4, 0xffffff5e ;  /* 0xffffff5e00047882 */ /* 0x000fc60000000000 */
[----:B------:R-:W-:-:S13]  /*01f0*/  ISETP.GT.AND P0, PT, R2, -0x1, !P0 ;  /* 0xffffffff0200780c */ /* 0x000fda0004704270 */
.L_x_29:
[C---:B--2---:R-:W-:Y:S01]  /*0200*/  ISETP.GE.AND P1, PT, R14.reuse, UR7, PT ;  /* 0x000000070e007c0c */ /* 0x044fe2000bf26270 */
[----:B------:R-:W-:Y:S03]  /*0210*/  BSSY.RECONVERGENT B0, `(.L_x_26) ;  /* 0x000000d000007945 */ /* 0x000fe60003800200 */
[----:B------:R-:W-:-:S04]  /*0220*/  ISETP.GT.AND P1, PT, R14, -0x1, !P1 ;  /* 0xffffffff0e00780c */ /* 0x000fc80004f24270 */
[----:B------:R-:W-:-:S13]  /*0230*/  PLOP3.LUT P1, PT, P0, P1, PT, 0x80, 0x8 ;  /* 0x000000000008781c */ /* 0x000fda0000723070 */
[----:B------:R-:W-:Y:S05]  /*0240*/  @!P1 BRA `(.L_x_27) ;  /* 0x0000000000249947 */ /* 0x000fea0003800000 */
[----:B------:R-:W-:-:S05]  /*0250*/  VIADD R3, R15, 0xffffff6a ;  /* 0xffffff6a0f037836 */ /* 0x000fca0000000000 */
[----:B---3--:R-:W-:-:S04]  /*0260*/  IADD3 R2, P1, PT, R3, UR10, RZ ;  /* 0x0000000a03027c10 */ /* 0x008fc8000ff3e0ff */
[----:B------:R-:W-:-:S05]  /*0270*/  LEA.HI.X.SX32 R3, R3, UR11, 0x1, P1 ;  /* 0x0000000b03037c11 */ /* 0x000fca00088f0eff */
[----:B0-----:R-:W2:Y:S04]  /*0280*/  LDG.E.U8 R5, desc[UR8][R2.64] ;  /* 0x0000000802057981 */ /* 0x001ea8000c1e1100 */
[----:B------:R-:W3:Y:S04]  /*0290*/  LDG.E.U8 R4, desc[UR8][R2.64+0x1] ;  /* 0x0000010802047981 */ /* 0x000ee8000c1e1100 */
[----:B------:R-:W4:Y:S01]  /*02a0*/  LDG.E.U8 R7, desc[UR8][R2.64+0x2] ;  /* 0x0000020802077981 */ /* 0x000f22000c1e1100 */
[----:B--2---:R-:W-:Y:S02]  /*02b0*/  IMAD.IADD R10, R10, 0x1, R5 ;  /* 0x000000010a0a7824 */ /* 0x004fe400078e0205 */
[----:B---3--:R-:W-:-:S02]  /*02c0*/  IMAD.IADD R13, R13, 0x1, R4 ;  /* 0x000000010d0d7824 */ /* 0x008fc400078e0204 */
[----:B----4-:R-:W-:-:S07]  /*02d0*/  IMAD.IADD R12, R12, 0x1, R7 ;  /* 0x000000010c0c7824 */ /* 0x010fce00078e0207 */
.L_x_27:
[----:B0--3--:R-:W-:Y:S05]  /*02e0*/  BSYNC.RECONVERGENT B0 ;  /* 0x0000000000007941 */ /* 0x009fea0003800200 */
.L_x_26:
[----:B------:R-:W-:-:S04]  /*02f0*/  UIADD3 UR4, UPT, UPT, UR4, 0xc, URZ ;  /* 0x0000000c04047890 */ /* 0x000fc8000fffe0ff */
[----:B------:R-:W-:-:S09]  /*0300*/  UISETP.NE.AND UP0, UPT, UR4, 0x96, UPT ;  /* 0x000000960400788c */ /* 0x000fd2000bf05270 */
[----:B------:R-:W-:Y:S05]  /*0310*/  BRA.U !UP0, `(.L_x_28) ;  /* 0x0000000108b47547 */ /* 0x000fea000b800000 */
[C---:B------:R-:W-:Y:S02]  /*0320*/  VIADD R2, R14.reuse, 0x1 ;  /* 0x000000010e027836 */ /* 0x040fe40000000000 */
[----:B------:R-:W-:-:S03]  /*0330*/  VIADD R3, R14, 0x2 ;  /* 0x000000020e037836 */ /* 0x000fc60000000000 */
[C---:B------:R-:W-:Y:S02]  /*0340*/  ISETP.GE.AND P1, PT, R2.reuse, UR7, PT ;  /* 0x0000000702007c0c */ /* 0x040fe4000bf26270 */
[C---:B------:R-:W-:Y:S02]  /*0350*/  ISETP.GE.AND P2, PT, R3.reuse, UR7, PT ;  /* 0x0000000703007c0c */ /* 0x040fe4000bf46270 */
[----:B------:R-:W-:Y:S01]  /*0360*/  ISETP.GT.AND P1, PT, R2, -0x1, !P1 ;  /* 0xffffffff0200780c */ /* 0x000fe20004f24270 */
[----:B------:R-:W-:Y:S01]  /*0370*/  VIADD R2, R14, 0x3 ;  /* 0x000000030e027836 */ /* 0x000fe20000000000 */
[----:B------:R-:W-:Y:S02]  /*0380*/  ISETP.GT.AND P2, PT, R3, -0x1, !P2 ;  /* 0xffffffff0300780c */ /* 0x000fe40005744270 */
[----:B------:R-:W-:Y:S02]  /*0390*/  PLOP3.LUT P1, PT, P0, P1, PT, 0x80, 0x8 ;  /* 0x000000000008781c */ /* 0x000fe40000723070 */
[----:B------:R-:W-:-:S02]  /*03a0*/  ISETP.GE.AND P3, PT, R2, UR7, PT ;  /* 0x0000000702007c0c */ /* 0x000fc4000bf66270 */
[----:B------:R-:W-:Y:S02]  /*03b0*/  PLOP3.LUT P2, PT, P0, P2, PT, 0x80, 0x8 ;  /* 0x000000000008781c */ /* 0x000fe40000745070 */
[----:B------:R-:W-:-:S04]  /*03c0*/  ISETP.GT.AND P3, PT, R2, -0x1, !P3 ;  /* 0xffffffff0200780c */ /* 0x000fc80005f64270 */
[----:B------:R-:W-:-:S03]  /*03d0*/  PLOP3.LUT P3, PT, P0, P3, PT, 0x80, 0x8 ;  /* 0x000000000008781c */ /* 0x000fc60000767070 */
[----:B------:R-:W0:Y:S01]  /*03e0*/  @P1 LDC.64 R2, c[0x0][0x380] ;  /* 0x0000e000ff021b82 */ /* 0x000e220000000a00 */
[----:B------:R-:W-:-:S03]  /*03f0*/  @P1 VIADD R16, R15, 0xffffff6d ;  /* 0xffffff6d0f101836 */ /* 0x000fc60000000000 */
[----:B------:R-:W-:-:S04]  /*0400*/  @P2 IADD3 R17, PT, PT, R15, -0x90, RZ ;  /* 0xffffff700f112810 */ /* 0x000fc80007ffe0ff */
[----:B------:R-:W1:Y:S02]  /*0410*/  @P2 LDC.64 R4, c[0x0][0x380] ;  /* 0x0000e000ff042b82 */ /* 0x000e640000000a00 */
[----:B------:R-:W-:-:S06]  /*0420*/  @P3 VIADD R18, R15, 0xffffff73 ;  /* 0xffffff730f123836 */ /* 0x000fcc0000000000 */
[----:B------:R-:W2:Y:S01]  /*0430*/  @P3 LDC.64 R6, c[0x0][0x380] ;  /* 0x0000e000ff063b82 */ /* 0x000ea20000000a00 */
[----:B0-----:R-:W-:-:S04]  /*0440*/  @P1 IADD3 R2, P4, PT, R16, R2, RZ ;  /* 0x0000000210021210 */ /* 0x001fc80007f9e0ff */
[----:B------:R-:W-:Y:S02]  /*0450*/  @P1 LEA.HI.X.SX32 R3, R16, R3, 0x1, P4 ;  /* 0x0000000310031211 */ /* 0x000fe400020f0eff */
[----:B-1----:R-:W-:-:S03]  /*0460*/  @P2 IADD3 R4, P4, PT, R17, R4, RZ ;  /* 0x0000000411042210 */ /* 0x002fc60007f9e0ff */
[----:B------:R-:W3:Y:S01]  /*0470*/  @P1 LDG.E.U8 R19, desc[UR8][R2.64+0x2] ;  /* 0x0000020802131981 */ /* 0x000ee2000c1e1100 */
[----:B------:R-:W-:-:S03]  /*0480*/  @P2 LEA.HI.X.SX32 R5, R17, R5, 0x1, P4 ;  /* 0x0000000511052211 */ /* 0x000fc600020f0eff */
[----:B------:R-:W4:Y:S01]  /*0490*/  @P1 LDG.E.U8 R16, desc[UR8][R2.64+0x1] ;  /* 0x0000010802101981 */ /* 0x000f22000c1e1100 */
[----:B--2---:R-:W-:-:S03]  /*04a0*/  @P3 IADD3 R6, P5, PT, R18, R6, RZ ;  /* 0x0000000612063210 */ /* 0x004fc60007fbe0ff */
[----:B------:R-:W2:Y:S01]  /*04b0*/  @P1 LDG.E.U8 R17, desc[UR8][R2.64] ;  /* 0x0000000802111981 */ /* 0x000ea2000c1e1100 */
[----:B------:R-:W-:-:S03]  /*04c0*/  @P3 LEA.HI.X.SX32 R7, R18, R7, 0x1, P5 ;  /* 0x0000000712073211 */ /* 0x000fc600028f0eff */
[----:B------:R-:W5:Y:S04]  /*04d0*/  @P2 LDG.E.U8 R23, desc[UR8][R4.64+0x2] ;  /* 0x0000020804172981 */ /* 0x000f68000c1e1100 */
[----:B------:R-:W5:Y:S04]  /*04e0*/  @P2 LDG.E.U8 R21, desc[UR8][R4.64] ;  /* 0x0000000804152981 */ /* 0x000f68000c1e1100 */
[----:B------:R-:W5:Y:S04]  /*04f0*/  @P2 LDG.E.U8 R18, desc[UR8][R4.64+0x1] ;  /* 0x0000010804122981 */ /* 0x000f68000c1e1100 */
[----:B------:R-:W5:Y:S04]  /*0500*/  @P3 LDG.E.U8 R25, desc[UR8][R6.64] ;  /* 0x0000000806193981 */ /* 0x000f68000c1e1100 */
[----:B------:R-:W5:Y:S04]  /*0510*/  @P3 LDG.E.U8 R20, desc[UR8][R6.64+0x1] ;  /* 0x0000010806143981 */ /* 0x000f68000c1e1100 */
[----:B------:R-:W5:Y:S01]  /*0520*/  @P3 LDG.E.U8 R27, desc[UR8][R6.64+0x2] ;  /* 0x00000208061b3981 */ /* 0x000f62000c1e1100 */
[----:B------:R-:W-:-:S02]  /*0530*/  VIADD R14, R14, 0x4 ;  /* 0x000000040e0e7836 */ /* 0x000fc40000000000 */
[----:B------:R-:W-:Y:S02]  /*0540*/  VIADD R15, R15, 0xc ;  /* 0x0000000c0f0f7836 */ /* 0x000fe40000000000 */
[----:B---3--:R-:W-:Y:S02]  /*0550*/  @P1 IMAD.IADD R12, R12, 0x1, R19 ;  /* 0x000000010c0c1824 */ /* 0x008fe400078e0213 */
[----:B----4-:R-:W-:Y:S02]  /*0560*/  @P1 IMAD.IADD R13, R13, 0x1, R16 ;  /* 0x000000010d0d1824 */ /* 0x010fe400078e0210 */
[----:B--2---:R-:W-:Y:S01]  /*0570*/  @P1 IMAD.IADD R10, R10, 0x1, R17 ;  /* 0x000000010a0a1824 */ /* 0x004fe200078e0211 */
[----:B-----5:R-:W-:-:S03]  /*0580*/  @P2 IADD3 R12, PT, PT, R12, R23, RZ ;  /* 0x000000170c0c2210 */ /* 0x020fc60007ffe0ff */
[----:B------:R-:W-:Y:S02]  /*0590*/  @P2 IMAD.IADD R10, R10, 0x1, R21 ;  /* 0x000000010a0a2824 */ /* 0x000fe400078e0215 */
[----:B------:R-:W-:Y:S02]  /*05a0*/  @P2 IMAD.IADD R13, R13, 0x1, R18 ;  /* 0x000000010d0d2824 */ /* 0x000fe400078e0212 */
[----:B------:R-:W-:Y:S02]  /*05b0*/  @P3 IMAD.IADD R10, R10, 0x1, R25 ;  /* 0x000000010a0a3824 */ /* 0x000fe400078e0219 */
[----:B------:R-:W-:Y:S02]  /*05c0*/  @P3 IMAD.IADD R13, R13, 0x1, R20 ;  /* 0x000000010d0d3824 */ /* 0x000fe400078e0214 */
[----:B------:R-:W-:Y:S01]  /*05d0*/  @P3 IMAD.IADD R12, R12, 0x1, R27 ;  /* 0x000000010c0c3824 */ /* 0x000fe200078e021b */
[----:B------:R-:W-:Y:S06]  /*05e0*/  BRA `(.L_x_29) ;  /* 0xfffffffc00047947 */ /* 0x000fec000383ffff */
.L_x_28:
[----:B------:R-:W-:Y:S05]  /*05f0*/  BRA.U UP1, `(.L_x_30) ;  /* 0xfffffff901d47547 */ /* 0x000fea000b83ffff */
[----:B------:R-:W0:Y:S01]  /*0600*/  LDCU.64 UR10, c[0x0][0x380] ;  /* 0x00007000ff0a77ac */ /* 0x000e220008000a00 */
[----:B------:R-:W-:Y:S02]  /*0610*/  IMAD R8, R8, 0x3, RZ ;  /* 0x0000000308087824 */ /* 0x000fe400078e02ff */
[----:B------:R-:W-:-:S04]  /*0620*/  IMAD.HI R10, R10, 0xcd953e5, RZ ;  /* 0x0cd953e50a0a7827 */ /* 0x000fc800078e02ff */
[----:B------:R-:W-:Y:S01]  /*0630*/  IMAD.HI R13, R13, 0xcd953e5, RZ ;  /* 0x0cd953e50d0d7827 */ /* 0x000fe200078e02ff */
[----:B------:R-:W-:-:S03]  /*0640*/  SHF.R.U32.HI R5, RZ, 0x1f, R10 ;  /* 0x0000001fff057819 */ /* 0x000fc6000001160a */
[----:B------:R-:W-:Y:S01]  /*0650*/  IMAD.HI R12, R12, 0xcd953e5, RZ ;  /* 0x0cd953e50c0c7827 */ /* 0x000fe200078e02ff */
[----:B------:R-:W-:Y:S02]  /*0660*/  SHF.R.U32.HI R0, RZ, 0x1f, R13 ;  /* 0x0000001fff007819 */ /* 0x000fe4000001160d */
[----:B------:R-:W-:Y:S02]  /*0670*/  LEA.HI R5, R10, R5, RZ, 0x17 ;  /* 0x000000050a057211 */ /* 0x000fe400078fb8ff */
[----:B------:R-:W-:Y:S02]  /*0680*/  SHF.R.U32.HI R7, RZ, 0x1f, R12 ;  /* 0x0000001fff077819 */ /* 0x000fe4000001160c */
[C---:B0-----:R-:W-:Y:S02]  /*0690*/  IADD3 R2, P0, PT, R8.reuse, UR10, RZ ;  /* 0x0000000a08027c10 */ /* 0x041fe4000ff1e0ff */
[----:B------:R-:W-:Y:S02]  /*06a0*/  LEA.HI R13, R13, R0, RZ, 0x17 ;  /* 0x000000000d0d7211 */ /* 0x000fe400078fb8ff */
[----:B------:R-:W-:-:S02]  /*06b0*/  LEA.HI.X.SX32 R3, R8, UR11, 0x1, P0 ;  /* 0x0000000b08037c11 */ /* 0x000fc400080f0eff */
[----:B------:R-:W-:-:S03]  /*06c0*/  LEA.HI R7, R12, R7, RZ, 0x17 ;  /* 0x000000070c077211 */ /* 0x000fc600078fb8ff */
[----:B------:R-:W-:Y:S04]  /*06d0*/  STG.E.U8 desc[UR8][R2.64], R5 ;  /* 0x0000000502007986 */ /* 0x000fe8000c101108 */
[----:B------:R-:W-:Y:S04]  /*06e0*/  STG.E.U8 desc[UR8][R2.64+0x1], R13 ;  /* 0x0000010d02007986 */ /* 0x000fe8000c101108 */
[----:B------:R-:W-:Y:S01]  /*06f0*/  STG.E.U8 desc[UR8][R2.64+0x2], R7 ;  /* 0x0000020702007986 */ /* 0x000fe2000c101108 */
[----:B------:R-:W-:Y:S05]  /*0700*/  EXIT ;  /* 0x000000000000794d */ /* 0x000fea0003800000 */
.L_x_31:
        /* <DEDUP_REMOVED lines=15> */
.L_x_161:


//--------------------- .text._Z15GrayscaleKernelPhii --------------------------
	.section	.text._Z15GrayscaleKernelPhii,"ax",@progbits
	.align	128
        .global         _Z15GrayscaleKernelPhii
        .type           _Z15GrayscaleKernelPhii,@function
        .size           _Z15GrayscaleKernelPhii,(.L_x_162 - _Z15GrayscaleKernelPhii)
        .other          _Z15GrayscaleKernelPhii,@"STO_CUDA_ENTRY STV_DEFAULT"
_Z15GrayscaleKernelPhii:
.text._Z15GrayscaleKernelPhii:
        /* <DEDUP_REMOVED lines=20> */
[----:B------:R-:W2:Y:S04]  /*0140*/  LDG.E.U8 R5, desc[UR4][R2.64+0x1] ;  /* 0x0000010402057981 */ /* 0x000ea8000c1e1100 */
[----:B------:R-:W2:Y:S02]  /*0150*/  LDG.E.U8 R4, desc[UR4][R2.64+0x2] ;  /* 0x0000020402047981 */ /* 0x000ea4000c1e1100 */
[----:B--2---:R-:W-:-:S05]  /*0160*/  IADD3 R0, PT, PT, R4, R5, R0 ;  /* 0x0000000504007210 */ /* 0x004fca0007ffe000 */
[----:B------:R-:W-:-:S05]  /*0170*/  IMAD R0, R0, 0x5556, RZ ;  /* 0x0000555600007824 */ /* 0x000fca00078e02ff */
[----:B------:R-:W-:-:S05]  /*0180*/  SHF.R.U32.HI R5, RZ, 0x10, R0 ;  /* 0x00000010ff057819 */ /* 0x000fca0000011600 */
[----:B------:R-:W-:Y:S04]  /*0190*/  STG.E.U8 desc[UR4][R2.64], R5 ;  /* 0x0000000502007986 */ /* 0x000fe8000c101104 */
[----:B------:R-:W-:Y:S04]  /*01a0*/  STG.E.U8 desc[UR4][R2.64+0x1], R5 ;  /* 0x0000010502007986 */ /* 0x000fe8000c101104 */
[----:B------:R-:W-:Y:S01]  /*01b0*/  STG.E.U8 desc[UR4][R2.64+0x2], R5 ;  /* 0x0000020502007986 */ /* 0x000fe2000c101104 */
[----:B------:R-:W-:Y:S05]  /*01c0*/  EXIT ;  /* 0x000000000000794d */ /* 0x000fea0003800000 */
.L_x_32:
        /* <DEDUP_REMOVED lines=11> */
.L_x_162:


//--------------------- .text._Z13SharpenKernelPhii --------------------------
	.section	.text._Z13SharpenKernelPhii,"ax",@progbits
	.align	128
        .global         _Z13SharpenKernelPhii
        .type           _Z13SharpenKernelPhii,@function
        .size           _Z13SharpenKernelPhii,(.L_x_163 - _Z13SharpenKernelPhii)
        .other          _Z13SharpenKernelPhii,@"STO_CUDA_ENTRY STV_DEFAULT"
_Z13SharpenKernelPhii:
.text._Z13SharpenKernelPhii:
        /* <DEDUP_REMOVED lines=14> */
[C---:B------:R-:W-:Y:S01]  /*00e0*/  VIADD R3, R0.reuse, 0xffffffe3 ;  /* 0xffffffe300037836 */ /* 0x040fe20000000000 */
[----:B------:R-:W-:Y:S01]  /*00f0*/  UIMAD UR10, UR11, 0x3, URZ ;  /* 0x000000030b0a78a4 */ /* 0x000fe2000f8e02ff */
[C---:B------:R-:W-:Y:S01]  /*0100*/  IADD3 R4, PT, PT, R0.reuse, -0x1b, RZ ;  /* 0xffffffe500047810 */ /* 0x040fe20007ffe0ff */
[----:B------:R-:W-:Y:S01]  /*0110*/  IMAD R9, R5, UR11, R0 ;  /* 0x0000000b05097c24 */ /* 0x000fe2000f8e0200 */
[----:B------:R-:W-:Y:S01]  /*0120*/  IADD3 R6, PT, PT, R0, -0x1e, RZ ;  /* 0xffffffe200067810 */ /* 0x000fe20007ffe0ff */
[----:B------:R-:W0:Y:S01]  /*0130*/  LDCU.64 UR8, c[0x0][0x358] ;  /* 0x00006b00ff0877ac */ /* 0x000e220008000a00 */
[----:B------:R-:W-:Y:S01]  /*0140*/  ISETP.GE.AND P0, PT, R3, UR11, PT ;  /* 0x0000000b03007c0c */ /* 0x000fe2000bf06270 */
[----:B------:R-:W-:Y:S01]  /*0150*/  VIADD R3, R5, 0xffffffe2 ;  /* 0xffffffe205037836 */ /* 0x000fe20000000000 */
[----:B------:R-:W-:Y:S01]  /*0160*/  ISETP.GE.AND P1, PT, R4, UR11, PT ;  /* 0x0000000b04007c0c */ /* 0x000fe2000bf26270 */
[C---:B------:R-:W-:Y:S01]  /*0170*/  VIADD R4, R0.reuse, 0xffffffe6 ;  /* 0xffffffe600047836 */ /* 0x040fe20000000000 */
[----:B------:R-:W-:Y:S01]  /*0180*/  ISETP.GT.AND P4, PT, R0, 0x1c, !P0 ;  /* 0x0000001c0000780c */ /* 0x000fe20004784270 */
[----:B------:R-:W-:Y:S01]  /*0190*/  IMAD R3, R3, UR10, RZ ;  /* 0x0000000a03037c24 */ /* 0x000fe2000f8e02ff */
[----:B------:R-:W-:-:S02]  /*01a0*/  ISETP.GE.AND P3, PT, R6, UR11, PT ;  /* 0x0000000b06007c0c */ /* 0x000fc4000bf66270 */
[----:B------:R-:W-:Y:S02]  /*01b0*/  CS2R R6, SRZ ;  /* 0x0000000000067805 */ /* 0x000fe4000001ff00 */
[----:B------:R-:W-:Y:S01]  /*01c0*/  ISETP.GE.AND P2, PT, R4, UR11, PT ;  /* 0x0000000b04007c0c */ /* 0x000fe2000bf46270 */
[----:B------:R-:W-:Y:S01]  /*01d0*/  IMAD R3, R2, 0x3, R3 ;  /* 0x0000000302037824 */ /* 0x000fe200078e0203 */
[C---:B------:R-:W-:Y:S01]  /*01e0*/  ISETP.GT.AND P0, PT, R0.reuse, 0x1a, !P1 ;  /* 0x0000001a0000780c */ /* 0x040fe20004f04270 */
[----:B------:R-:W-:Y:S01]  /*01f0*/  IMAD.MOV.U32 R4, RZ, RZ, RZ ;  /* 0x000000ffff047224 */ /* 0x000fe200078e00ff */
[----:B------:R-:W-:Y:S01]  /*0200*/  ISETP.GT.AND P2, PT, R0, 0x19, !P2 ;  /* 0x000000190000780c */ /* 0x000fe20005744270 */
[----:B------:R-:W-:Y:S01]  /*0210*/  IMAD R8, R8, 0x3, R3 ;  /* 0x0000000308087824 */ /* 0x000fe200078e0203 */
[----:B------:R-:W-:Y:S01]  /*0220*/  P2R R12, PR, RZ, 0x10 ;  /* 0x00000010ff0c7803 */ /* 0x000fe20000000000 */
[----:B------:R-:W1:Y:S01]  /*0230*/  LDCU UR12, c[0x0][0x388] ;  /* 0x00007100ff0c77ac */ /* 0x000e620008000800 */
[----:B------:R-:W-:-:S02]  /*0240*/  ISETP.GT.AND P1, PT, R0, 0x1d, !P3 ;  /* 0x0000001d0000780c */ /* 0x000fc40005f24270 */
[----:B------:R-:W-:Y:S01]  /*0250*/  P2R R14, PR, RZ, 0x1 ;  /* 0x00000001ff0e7803 */ /* 0x000fe20000000000 */
[----:B------:R-:W2:Y:S01]  /*0260*/  LDCU UR13, c[0x0][0x38c] ;  /* 0x00007180ff0d77ac */ /* 0x000ea20008000800 */
[----:B------:R-:W3:Y:S01]  /*0270*/  LDCU.64 UR6, c[0x0][0x380] ;  /* 0x00007000ff0677ac */ /* 0x000ee20008000a00 */
[----:B0-----:R-:W-:-:S08]  /*0280*/  UMOV UR11, 0xffffffe2 ;  /* 0xffffffe2000b7882 */ /* 0x001fd00000000000 */
.L_x_155:
[----:B------:R-:W-:Y:S01]  /*0290*/  VIADD R10, R5, 0xffffffe2 ;  /* 0xffffffe2050a7836 */ /* 0x000fe20000000000 */
[----:B------:R-:W-:Y:S01]  /*02a0*/  IADD3 R3, PT, PT, R8, -0x5a, RZ ;  /* 0xffffffa608037810 */ /* 0x000fe20007ffe0ff */
[C---:B------:R-:W-:Y:S01]  /*02b0*/  VIADD R13, R0.reuse, 0xffffffe7 ;  /* 0xffffffe7000d7836 */ /* 0x040fe20000000000 */
[----:B------:R-:W-:Y:S01]  /*02c0*/  IADD3 R11, PT, PT, R0, -0x1c, RZ ;  /* 0xffffffe4000b7810 */ /* 0x000fe20007ffe0ff */
[----:B------:R-:W-:Y:S01]  /*02d0*/  UMOV UR4, 0x10 ;  /* 0x0000001000047882 */ /* 0x000fe20000000000 */
[C---:B-1----:R-:W-:Y:S01]  /*02e0*/  ISETP.GE.AND P0, PT, R10.reuse, UR12, PT ;  /* 0x0000000c0a007c0c */ /* 0x042fe2000bf06270 */
[----:B------:R-:W-:Y:S01]  /*02f0*/  UIMAD UR5, UR11, 0xc, UR4 ;  /* 0x0000000c0b0578a4 */ /* 0x000fe2000f8e0204 */
[C---:B---3--:R-:W-:Y:S01]  /*0300*/  IADD3 R2, P3, PT, R3.reuse, UR6, RZ ;  /* 0x0000000603027c10 */ /* 0x048fe2000ff7e0ff */
[----:B------:R-:W-:Y:S01]  /*0310*/  BSSY.RECONVERGENT B0, `(.L_x_33) ;  /* 0x0000023000007945 */ /* 0x000fe20003800200 */
[----:B------:R-:W-:Y:S02]  /*0320*/  ISETP.GT.AND P0, PT, R10, -0x1, !P0 ;  /* 0xffffffff0a00780c */ /* 0x000fe40004704270 */
[----:B------:R-:W-:-:S02]  /*0330*/  LEA.HI.X.SX32 R3, R3, UR7, 0x1, P3 ;  /* 0x0000000703037c11 */ /* 0x000fc400098f0eff */
[----:B------:R-:W-:Y:S02]  /*0340*/  PLOP3.LUT P3, PT, P0, P1, PT, 0x80, 0x8 ;  /* 0x000000000008781c */ /* 0x000fe40000763070 */
[----:B--2---:R-:W-:Y:S02]  /*0350*/  ISETP.GE.AND P5, PT, R11, UR13, PT ;  /* 0x0000000d0b007c0c */ /* 0x004fe4000bfa6270 */
[----:B------:R-:W-:Y:S02]  /*0360*/  ISETP.GE.AND P4, PT, R13, UR13, PT ;  /* 0x0000000d0d007c0c */ /* 0x000fe4000bf86270 */
[C---:B------:R-:W-:Y:S02]  /*0370*/  ISETP.GT.AND P5, PT, R0.reuse, 0x1b, !P5 ;  /* 0x0000001b0000780c */ /* 0x040fe40006fa4270 */
[C---:B------:R-:W-:Y:S02]  /*0380*/  IADD3 R15, PT, PT, R0.reuse, -0x18, RZ ;  /* 0xffffffe8000f7810 */ /* 0x040fe40007ffe0ff */
[----:B------:R-:W-:-:S02]  /*0390*/  ISETP.GT.AND P4, PT, R0, 0x18, !P4 ;  /* 0x000000180000780c */ /* 0x000fc40006784270 */
[----:B------:R-:W-:Y:S01]  /*03a0*/  PLOP3.LUT P5, PT, P0, P5, PT, 0x80, 0x8 ;  /* 0x000000000008781c */ /* 0x000fe200007ab070 */
[----:B------:R-:W-:-:S12]  /*03b0*/  @!P3 BRA `(.L_x_34) ;  /* 0x000000000060b947 */ /* 0x000fd80003800000 */
[----:B------:R-:W2:Y:S04]  /*03c0*/  LDG.E.U8 R11, desc[UR8][R2.64] ;  /* 0x00000008020b7981 */ /* 0x000ea8000c1e1100 */
[----:B------:R-:W3:Y:S04]  /*03d0*/  LDG.E.U8 R13, desc[UR8][R2.64+0x1] ;  /* 0x00000108020d7981 */ /* 0x000ee8000c1e1100 */
[----:B------:R-:W4:Y:S01]  /*03e0*/  LDG.E.U8 R10, desc[UR8][R2.64+0x2] ;  /* 0x00000208020a7981 */ /* 0x000f22000c1e1100 */
[----:B------:R-:W-:Y:S02]  /*03f0*/  UISETP.EQ.AND UP4, UPT, UR5, 0x78, UPT ;  /* 0x000000780500788c */ /* 0x000fe4000bf82270 */
[----:B------:R-:W-:-:S02]  /*0400*/  UISETP.EQ.AND UP5, UPT, UR5, 0x7c, UPT ;  /* 0x0000007c0500788c */ /* 0x000fc4000bfa2270 */
[----:B------:R-:W-:Y:S02]  /*0410*/  UISETP.EQ.AND UP3, UPT, UR5, 0x80, UPT ;  /* 0x000000800500788c */ /* 0x000fe4000bf62270 */
[----:B------:R-:W-:Y:S02]  /*0420*/  UISETP.EQ.AND UP0, UPT, UR5, 0x84, UPT ;  /* 0x000000840500788c */ /* 0x000fe4000bf02270 */
[----:B------:R-:W-:Y:S02]  /*0430*/  UISETP.EQ.AND UP2, UPT, UR5, 0x88, UPT ;  /* 0x000000880500788c */ /* 0x000fe4000bf42270 */
[----:B------:R-:W-:Y:S01]  /*0440*/  UISETP.EQ.AND UP1, UPT, UR5, 0x8c, UPT ;  /* 0x0000008c0500788c */ /* 0x000fe2000bf22270 */
[----:B------:R-:W-:Y:S01]  /*0450*/  @UP4 UMOV UR4, URZ ;  /* 0x000000ff00044c82 */ /* 0x000fe20008000000 */
[----:B------:R-:W-:Y:S01]  /*0460*/  UISETP.EQ.AND UP4, UPT, UR5, 0x90, UPT ;  /* 0x000000900500788c */ /* 0x000fe2000bf82270 */
[----:B------:R-:W-:Y:S01]  /*0470*/  @UP5 UMOV UR4, 0xffffffff ;  /* 0xffffffff00045882 */ /* 0x000fe20000000000 */
[----:B------:R-:W-:Y:S01]  /*0480*/  UISETP.EQ.AND UP5, UPT, UR5, 0x94, UPT ;  /* 0x000000940500788c */ /* 0x000fe2000bfa2270 */
[----:B------:R-:W-:Y:S01]  /*0490*/  @UP3 UMOV UR4, URZ ;  /* 0x000000ff00043c82 */ /* 0x000fe20008000000 */
[----:B------:R-:W-:Y:S01]  /*04a0*/  UISETP.EQ.AND UP3, UPT, UR5, 0x98, UPT ;  /* 0x000000980500788c */ /* 0x000fe2000bf62270 */
[----:B------:R-:W-:-:S02]  /*04b0*/  @UP0 UMOV UR4, 0xffffffff ;  /* 0xffffffff00040882 */ /* 0x000fc40000000000 */
[----:B------:R-:W-:Y:S02]  /*04c0*/  @UP2 UMOV UR4, 0x5 ;  /* 0x0000000500042882 */ /* 0x000fe40000000000 */
[----:B------:R-:W-:Y:S02]  /*04d0*/  @UP1 UMOV UR4, 0xffffffff ;  /* 0xffffffff00041882 */ /* 0x000fe40000000000 */
[----:B------:R-:W-:Y:S02]  /*04e0*/  @UP4 UMOV UR4, URZ ;  /* 0x000000ff00044c82 */ /* 0x000fe40008000000 */
[----:B------:R-:W-:Y:S02]  /*04f0*/  @UP5 UMOV UR4, 0xffffffff ;  /* 0xffffffff00045882 */ /* 0x000fe40000000000 */
[----:B------:R-:W-:Y:S02]  /*0500*/  @UP3 UMOV UR4, URZ ;  /* 0x000000ff00043c82 */ /* 0x000fe40008000000 */
[----:B--2---:R-:W-:-:S02]  /*0510*/  IMAD R4, R11, UR4, R4 ;  /* 0x000000040b047c24 */ /* 0x004fc4000f8e0204 */
[----:B---3--:R-:W-:Y:S02]  /*0520*/  IMAD R6, R13, UR4, R6 ;  /* 0x000000040d067c24 */ /* 0x008fe4000f8e0206 */
[----:B----4-:R-:W-:-:S07]  /*0530*/  IMAD R7, R10, UR4, R7 ;  /* 0x000000040a077c24 */ /* 0x010fce000f8e0207 */
.L_x_34:
[----:B------:R-:W-:Y:S05]  /*0540*/  BSYNC.RECONVERGENT B0 ;  /* 0x0000000000007941 */ /* 0x000fea0003800200 */
.L_x_33:
[----:B------:R-:W-:Y:S01]  /*0550*/  ISETP.NE.AND P3, PT, R12, RZ, PT ;  /* 0x000000ff0c00720c */ /* 0x000fe20003f65270 */
[----:B------:R-:W-:Y:S03]  /*0560*/  BSSY.RECONVERGENT B0, `(.L_x_35) ;  /* 0x000001b000007945 */ /* 0x000fe60003800200 */
[----:B------:R-:W-:-:S13]  /*0570*/  PLOP3.LUT P3, PT, P0, P3, PT, 0x80, 0x8 ;  /* 0x000000000008781c */ /* 0x000fda0000767070 */
[----:B------:R-:W-:Y:S05]  /*0580*/  @!P3 BRA `(.L_x_36) ;  /* 0x000000000060b947 */ /* 0x000fea0003800000 */
        /* <DEDUP_REMOVED lines=24> */
.L_x_36:
[----:B------:R-:W-:Y:S05]  /*0710*/  BSYNC.RECONVERGENT B0 ;  /* 0x0000000000007941 */ /* 0x000fea0003800200 */
.L_x_35:
[----:B------:R-:W-:Y:S01]  /*0720*/  ISETP.GE.AND P3, PT, R15, UR13, PT ;  /* 0x0000000d0f007c0c */ /* 0x000fe2000bf66270 */
[----:B------:R-:W-:Y:S01]  /*0730*/  BSSY.RECONVERGENT B0, `(.L_x_37) ;  /* 0x000001c000007945 */ /* 0x000fe20003800200 */
[C---:B------:R-:W-:Y:S02]  /*0740*/  VIADD R15, R0.reuse, 0xffffffe9 ;  /* 0xffffffe9000f7836 */ /* 0x040fe40000000000 */
[----:B------:R-:W-:Y:S01]  /*0750*/  ISETP.GT.AND P3, PT, R0, 0x17, !P3 ;  /* 0x000000170000780c */ /* 0x000fe20005f64270 */
        /* <DEDUP_REMOVED lines=25> */
.L_x_38:
[----:B------:R-:W-:Y:S05]  /*08f0*/  BSYNC.RECONVERGENT B0 ;  /* 0x0000000000007941 */ /* 0x000fea0003800200 */
.L_x_37:
        /* <DEDUP_REMOVED lines=28> */
.L_x_40:
[----:B------:R-:W-:Y:S05]  /*0ac0*/  BSYNC.RECONVERGENT B0 ;  /* 0x0000000000007941 */ /* 0x000fea0003800200 */
.L_x_39:
[----:B------:R-:W-:Y:S01]  /*0ad0*/  PLOP3.LUT P5, PT, P0, P2, PT, 0x80, 0x8 ;  /* 0x000000000008781c */ /* 0x000fe200007a5070 */
[----:B------:R-:W-:-:S12]  /*0ae0*/  BSSY.RECONVERGENT B0, `(.L_x_41) ;  /* 0x000001a000007945 */ /* 0x000fd80003800200 */
        /* <DEDUP_REMOVED lines=25> */
.L_x_42:
[----:B------:R-:W-:Y:S05]  /*0c80*/  BSYNC.RECONVERGENT B0 ;  /* 0x0000000000007941 */ /* 0x000fea0003800200 */
.L_x_41:
[----:B------:R-:W-:Y:S01]  /*0c90*/  PLOP3.LUT P4, PT, P0, P4, PT, 0x80, 0x8 ;  /* 0x000000000008781c */ /* 0x000fe20000789070 */
[----:B------:R-:W-:Y:S01]  /*0ca0*/  BSSY.RECONVERGENT B0, `(.L_x_43) ;  /* 0x000001e000007945 */ /* 0x000fe20003800200 */
[----:B------:R-:W-:Y:S02]  /*0cb0*/  ISETP.GE.AND P5, PT, R15, UR13, PT ;  /* 0x0000000d0f007c0c */ /* 0x000fe4000bfa6270 */
[----:B------:R-:W-:Y:S02]  /*0cc0*/  PLOP3.LUT P3, PT, P0, P3, PT, 0x80, 0x8 ;  /* 0x000000000008781c */ /* 0x000fe40000767070 */
[C---:B------:R-:W-:Y:S02]  /*0cd0*/  ISETP.GT.AND P5, PT, R0.reuse, 0x16, !P5 ;  /* 0x000000160000780c */ /* 0x040fe40006fa4270 */
[----:B------:R-:W-:-:S05]  /*0ce0*/  IADD3 R15, PT, PT, R0, -0x16, RZ ;  /* 0xffffffea000f7810 */ /* 0x000fca0007ffe0ff */
[----:B------:R-:W-:Y:S06]  /*0cf0*/  @!P4 BRA `(.L_x_44) ;  /* 0x000000000060c947 */ /* 0x000fec0003800000 */
        /* <DEDUP_REMOVED lines=24> */
.L_x_44:
[----:B------:R-:W-:Y:S05]  /*0e80*/  BSYNC.RECONVERGENT B0 ;  /* 0x0000000000007941 */ /* 0x000fea0003800200 */
.L_x_43:
        /* <DEDUP_REMOVED lines=29> */
.L_x_46:
[----:B------:R-:W-:Y:S05]  /*1060*/  BSYNC.RECONVERGENT B0 ;  /* 0x0000000000007941 */ /* 0x000fea0003800200 */
.L_x_45:
        /* <DEDUP_REMOVED lines=31> */
.L_x_48:
[----:B------:R-:W-:Y:S05]  /*1260*/  BSYNC.RECONVERGENT B0 ;  /* 0x0000000000007941 */ /* 0x000fea0003800200 */
.L_x_47:
        /* <DEDUP_REMOVED lines=29> */
.L_x_50:
[----:B------:R-:W-:Y:S05]  /*1440*/  BSYNC.RECONVERGENT B0 ;  /* 0x0000000000007941 */ /* 0x000fea0003800200 */
.L_x_49:
        /* <DEDUP_REMOVED lines=31> */
.L_x_52:
[----:B------:R-:W-:Y:S05]  /*1640*/  BSYNC.RECONVERGENT B0 ;  /* 0x0000000000007941 */ /* 0x000fea0003800200 */
.L_x_51:
        /* <DEDUP_REMOVED lines=29> */
.L_x_54:
[----:B------:R-:W-:Y:S05]  /*1820*/  BSYNC.RECONVERGENT B0 ;  /* 0x0000000000007941 */ /* 0x000fea0003800200 */
.L_x_53:
        /* <DEDUP_REMOVED lines=31> */
.L_x_56:
[----:B------:R-:W-:Y:S05]  /*1a20*/  BSYNC.RECONVERGENT B0 ;  /* 0x0000000000007941 */ /* 0x000fea0003800200 */
.L_x_55:
        /* <DEDUP_REMOVED lines=29> */
.L_x_58:
[----:B------:R-:W-:Y:S05]  /*1c00*/  BSYNC.RECONVERGENT B0 ;  /* 0x0000000000007941 */ /* 0x000fea0003800200 */
.L_x_57:
        /* <DEDUP_REMOVED lines=31> */
.L_x_60:
[----:B------:R-:W-:Y:S05]  /*1e00*/  BSYNC.RECONVERGENT B0 ;  /* 0x0000000000007941 */ /* 0x000fea0003800200 */
.L_x_59:
        /* <DEDUP_REMOVED lines=29> */
.L_x_62:
[----:B------:R-:W-:Y:S05]  /*1fe0*/  BSYNC.RECONVERGENT B0 ;  /* 0x0000000000007941 */ /* 0x000fea0003800200 */
.L_x_61:
        /* <DEDUP_REMOVED lines=31> */
.L_x_64:
[----:B------:R-:W-:Y:S05]  /*21e0*/  BSYNC.RECONVERGENT B0 ;  /* 0x0000000000007941 */ /* 0x000fea0003800200 */
.L_x_63:
        /* <DEDUP_REMOVED lines=29> */
.L_x_66:
[----:B------:R-:W-:Y:S05]  /*23c0*/  BSYNC.RECONVERGENT B0 ;  /* 0x0000000000007941 */ /* 0x000fea0003800200 */
.L_x_65:
        /* <DEDUP_REMOVED lines=31> */
.L_x_68:
[----:B------:R-:W-:Y:S05]  /*25c0*/  BSYNC.RECONVERGENT B0 ;  /* 0x0000000000007941 */ /* 0x000fea0003800200 */
.L_x_67:
        /* <DEDUP_REMOVED lines=29> */
.L_x_70:
[----:B------:R-:W-:Y:S05]  /*27a0*/  BSYNC.RECONVERGENT B0 ;  /* 0x0000000000007941 */ /* 0x000fea0003800200 */
.L_x_69:
        /* <DEDUP_REMOVED lines=31> */
.L_x_72:
[----:B------:R-:W-:Y:S05]  /*29a0*/  BSYNC.RECONVERGENT B0 ;  /* 0x0000000000007941 */ /* 0x000fea0003800200 */
.L_x_71:
        /* <DEDUP_REMOVED lines=29> */
.L_x_74:
[----:B------:R-:W-:Y:S05]  /*2b80*/  BSYNC.RECONVERGENT B0 ;  /* 0x0000000000007941 */ /* 0x000fea0003800200 */
.L_x_73:
        /* <DEDUP_REMOVED lines=31> */
.L_x_76:
[----:B------:R-:W-:Y:S05]  /*2d80*/  BSYNC.RECONVERGENT B0 ;  /* 0x0000000000007941 */ /* 0x000fea0003800200 */
.L_x_75:
        /* <DEDUP_REMOVED lines=29> */
.L_x_78:
[----:B------:R-:W-:Y:S05]  /*2f60*/  BSYNC.RECONVERGENT B0 ;  /* 0x0000000000007941 */ /* 0x000fea0003800200 */
.L_x_77:
        /* <DEDUP_REMOVED lines=31> */
.L_x_80:
[----:B------:R-:W-:Y:S05]  /*3160*/  BSYNC.RECONVERGENT B0 ;  /* 0x0000000000007941 */ /* 0x000fea0003800200 */
.L_x_79:
        /* <DEDUP_REMOVED lines=29> */
.L_x_82:
[----:B------:R-:W-:Y:S05]  /*3340*/  BSYNC.RECONVERGENT B0 ;  /* 0x0000000000007941 */ /* 0x000fea0003800200 */
.L_x_81:
        /* <DEDUP_REMOVED lines=31> */
.L_x_84:
[----:B------:R-:W-:Y:S05]  /*3540*/  BSYNC.RECONVERGENT B0 ;  /* 0x0000000000007941 */ /* 0x000fea0003800200 */
.L_x_83:
        /* <DEDUP_REMOVED lines=29> */
.L_x_86:
[----:B------:R-:W-:Y:S05]  /*3720*/  BSYNC.RECONVERGENT B0 ;  /* 0x0000000000007941 */ /* 0x000fea0003800200 */
.L_x_85:
[----:B------:R-:W-:Y:S01]  /*3730*/  PLOP3.LUT P3, PT, P0, P3, PT, 0x80, 0x8 ;  /* 0x000000000008781c */ /* 0x000fe20000767070 */
[----:B------:R-:W-:Y:S01]  /*3740*/  BSSY.RECONVERGENT B0, `(.L_x_87) ;  /* 0x000001e000007945 */ /* 0x000fe20003800200 */
[----:B------:R-:W-:Y:S02]  /*3750*/  ISETP.GE.AND P4, PT, R15, UR13, PT ;  /* 0x0000000d0f007c0c */ /* 0x000fe4000bf86270 */
[----:B------:R-:W-:Y:S02]  /*3760*/  PLOP3.LUT P5, PT, P0, P5, PT, 0x80, 0x8 ;  /* 0x000000000008781c */ /* 0x000fe400007ab070 */
[C---:B------:R-:W-:Y:S02]  /*3770*/  ISETP.GT.AND P4, PT, R0.reuse, -0x2, !P4 ;  /* 0xfffffffe0000780c */ /* 0x040fe40006784270 */
[----:B------:R-:W-:-:S05]  /*3780*/  IADD3 R15, PT, PT, R0, 0x2, RZ ;  /* 0x00000002000f7810 */ /* 0x000fca0007ffe0ff */
        /* <DEDUP_REMOVED lines=25> */
.L_x_88:
[----:B------:R-:W-:Y:S05]  /*3920*/  BSYNC.RECONVERGENT B0 ;  /* 0x0000000000007941 */ /* 0x000fea0003800200 */
.L_x_87:
[----:B------:R-:W-:Y:S01]  /*3930*/  ISETP.GE.AND P3, PT, R15, UR13, PT ;  /* 0x0000000d0f007c0c */ /* 0x000fe2000bf66270 */
[----:B------:R-:W-:Y:S01]  /*3940*/  BSSY.RECONVERGENT B0, `(.L_x_89) ;  /* 0x000001c000007945 */ /* 0x000fe20003800200 */
[C---:B------:R-:W-:Y:S02]  /*3950*/  VIADD R15, R0.reuse, 0x3 ;  /* 0x00000003000f7836 */ /* 0x040fe40000000000 */
[----:B------:R-:W-:Y:S01]  /*3960*/  ISETP.GT.AND P3, PT, R0, -0x3, !P3 ;  /* 0xfffffffd0000780c */ /* 0x000fe20005f64270 */
        /* <DEDUP_REMOVED lines=25> */
.L_x_90:
[----:B------:R-:W-:Y:S05]  /*3b00*/  BSYNC.RECONVERGENT B0 ;  /* 0x0000000000007941 */ /* 0x000fea0003800200 */
.L_x_89:
[----:B------:R-:W-:Y:S01]  /*3b10*/  ISETP.LT.OR P5, PT, R0, 0x1, !P0 ;  /* 0x000000010000780c */ /* 0x000fe200047a1670 */
[----:B------:R-:W-:-:S12]  /*3b20*/  BSSY.RECONVERGENT B0, `(.L_x_91) ;  /* 0x000001a000007945 */ /* 0x000fd80003800200 */
[----:B------:R-:W-:Y:S05]  /*3b30*/  @P5 BRA `(.L_x_92) ;  /* 0x0000000000605947 */ /* 0x000fea0003800000 */
        /* <DEDUP_REMOVED lines=24> */
.L_x_92:
[----:B------:R-:W-:Y:S05]  /*3cc0*/  BSYNC.RECONVERGENT B0 ;  /* 0x0000000000007941 */ /* 0x000fea0003800200 */
.L_x_91:
[----:B------:R-:W-:Y:S01]  /*3cd0*/  ISETP.LT.OR P5, PT, R0, RZ, !P0 ;  /* 0x000000ff0000720c */ /* 0x000fe200047a1670 */
[----:B------:R-:W-:-:S12]  /*3ce0*/  BSSY.RECONVERGENT B0, `(.L_x_93) ;  /* 0x000001a000007945 */ /* 0x000fd80003800200 */
[----:B------:R-:W-:Y:S05]  /*3cf0*/  @P5 BRA `(.L_x_94) ;  /* 0x0000000000605947 */ /* 0x000fea0003800000 */
[----:B------:R-:W2:Y:S04]  /*3d00*/  LDG.E.U8 R11, desc[UR8][R2.64+0x5a] ;  /* 0x00005a08020b7981 */ /* 0x000ea8000c1e1100 */
[----:B------:R-:W3:Y:S04]  /*3d10*/  LDG.E.U8 R13, desc[UR8][R2.64+0x5b] ;  /* 0x00005b08020d7981 */ /* 0x000ee8000c1e1100 */
[----:B------:R-:W4:Y:S01]  /*3d20*/  LDG.E.U8 R10, desc[UR8][R2.64+0x5c] ;  /* 0x00005c08020a7981 */ /* 0x000f22000c1e1100 */
[----:B------:R-:W-:Y:S02]  /*3d30*/  UISETP.EQ.AND UP4, UPT, UR5, URZ, UPT ;  /* 0x000000ff0500728c */ /* 0x000fe4000bf82270 */
        /* <DEDUP_REMOVED lines=20> */
.L_x_94:
[----:B------:R-:W-:Y:S05]  /*3e80*/  BSYNC.RECONVERGENT B0 ;  /* 0x0000000000007941 */ /* 0x000fea0003800200 */
.L_x_93:
        /* <DEDUP_REMOVED lines=10> */
[----:B------:R-:W-:Y:S02]  /*3f30*/  UISETP.EQ.AND UP4, UPT, UR5, -0x4, UPT ;  /* 0xfffffffc0500788c */ /* 0x000fe4000bf82270 */
[----:B------:R-:W-:-:S02]  /*3f40*/  UISETP.EQ.AND UP5, UPT, UR5, URZ, UPT ;  /* 0x000000ff0500728c */ /* 0x000fc4000bfa2270 */
        /* <DEDUP_REMOVED lines=19> */
.L_x_96:
[----:B------:R-:W-:Y:S05]  /*4080*/  BSYNC.RECONVERGENT B0 ;  /* 0x0000000000007941 */ /* 0x000fea0003800200 */
.L_x_95:
        /* <DEDUP_REMOVED lines=8> */
[----:B------:R-:W-:Y:S02]  /*4110*/  UISETP.EQ.AND UP4, UPT, UR5, -0x8, UPT ;  /* 0xfffffff80500788c */ /* 0x000fe4000bf82270 */
[----:B------:R-:W-:-:S02]  /*4120*/  UISETP.EQ.AND UP5, UPT, UR5, -0x4, UPT ;  /* 0xfffffffc0500788c */ /* 0x000fc4000bfa2270 */
[----:B------:R-:W-:Y:S02]  /*4130*/  UISETP.EQ.AND UP3, UPT, UR5, URZ, UPT ;  /* 0x000000ff0500728c */ /* 0x000fe4000bf62270 */
        /* <DEDUP_REMOVED lines=18> */
.L_x_98:
[----:B------:R-:W-:Y:S05]  /*4260*/  BSYNC.RECONVERGENT B0 ;  /* 0x0000000000007941 */ /* 0x000fea0003800200 */
.L_x_97:
        /* <DEDUP_REMOVED lines=11> */
[----:B------:R-:W-:-:S02]  /*4320*/  UISETP.EQ.AND UP5, UPT, UR5, -0x8, UPT ;  /* 0xfffffff80500788c */ /* 0x000fc4000bfa2270 */
[----:B------:R-:W-:Y:S02]  /*4330*/  UISETP.EQ.AND UP3, UPT, UR5, -0x4, UPT ;  /* 0xfffffffc0500788c */ /* 0x000fe4000bf62270 */
[----:B------:R-:W-:Y:S02]  /*4340*/  UISETP.EQ.AND UP0, UPT, UR5, URZ, UPT ;  /* 0x000000ff0500728c */ /* 0x000fe4000bf02270 */
        /* <DEDUP_REMOVED lines=17> */
.L_x_100:
[----:B------:R-:W-:Y:S05]  /*4460*/  BSYNC.RECONVERGENT B0 ;  /* 0x0000000000007941 */ /* 0x000fea0003800200 */
.L_x_99:
        /* <DEDUP_REMOVED lines=10> */
[----:B------:R-:W-:Y:S02]  /*4510*/  UISETP.EQ.AND UP3, UPT, UR5, -0x8, UPT ;  /* 0xfffffff80500788c */ /* 0x000fe4000bf62270 */
[----:B------:R-:W-:Y:S02]  /*4520*/  UISETP.EQ.AND UP0, UPT, UR5, -0x4, UPT ;  /* 0xfffffffc0500788c */ /* 0x000fe4000bf02270 */
[----:B------:R-:W-:Y:S02]  /*4530*/  UISETP.EQ.AND UP2, UPT, UR5, URZ, UPT ;  /* 0x000000ff0500728c */ /* 0x000fe4000bf42270 */
        /* <DEDUP_REMOVED lines=16> */
.L_x_102:
[----:B------:R-:W-:Y:S05]  /*4640*/  BSYNC.RECONVERGENT B0 ;  /* 0x0000000000007941 */ /* 0x000fea0003800200 */
.L_x_101:
        /* <DEDUP_REMOVED lines=13> */
[----:B------:R-:W-:Y:S02]  /*4720*/  UISETP.EQ.AND UP0, UPT, UR5, -0x8, UPT ;  /* 0xfffffff80500788c */ /* 0x000fe4000bf02270 */
[----:B------:R-:W-:Y:S02]  /*4730*/  UISETP.EQ.AND UP2, UPT, UR5, -0x4, UPT ;  /* 0xfffffffc0500788c */ /* 0x000fe4000bf42270 */
[----:B------:R-:W-:Y:S01]  /*4740*/  UISETP.EQ.AND UP1, UPT, UR5, URZ, UPT ;  /* 0x000000ff0500728c */ /* 0x000fe2000bf22270 */
        /* <DEDUP_REMOVED lines=15> */
.L_x_104:
[----:B------:R-:W-:Y:S05]  /*4840*/  BSYNC.RECONVERGENT B0 ;  /* 0x0000000000007941 */ /* 0x000fea0003800200 */
.L_x_103:
        /* <DEDUP_REMOVED lines=13> */
[----:B------:R-:W-:Y:S01]  /*4920*/  UISETP.EQ.AND UP1, UPT, UR5, -0x4, UPT ;  /* 0xfffffffc0500788c */ /* 0x000fe2000bf22270 */
[----:B------:R-:W-:Y:S01]  /*4930*/  @UP4 UMOV UR4, URZ ;  /* 0x000000ff00044c82 */ /* 0x000fe20008000000 */
[----:B------:R-:W-:Y:S01]  /*4940*/  UISETP.EQ.AND UP4, UPT, UR5, URZ, UPT ;  /* 0x000000ff0500728c */ /* 0x000fe2000bf82270 */
        /* <DEDUP_REMOVED lines=13> */
.L_x_106:
[----:B------:R-:W-:Y:S05]  /*4a20*/  BSYNC.RECONVERGENT B0 ;  /* 0x0000000000007941 */ /* 0x000fea0003800200 */
.L_x_105:
        /* <DEDUP_REMOVED lines=17> */
[----:B------:R-:W-:Y:S01]  /*4b40*/  UISETP.EQ.AND UP4, UPT, UR5, -0x4, UPT ;  /* 0xfffffffc0500788c */ /* 0x000fe2000bf82270 */
[----:B------:R-:W-:Y:S01]  /*4b50*/  @UP5 UMOV UR4, 0xffffffff ;  /* 0xffffffff00045882 */ /* 0x000fe20000000000 */
[----:B------:R-:W-:Y:S01]  /*4b60*/  UISETP.EQ.AND UP5, UPT, UR5, URZ, UPT ;  /* 0x000000ff0500728c */ /* 0x000fe2000bfa2270 */
        /* <DEDUP_REMOVED lines=11> */
.L_x_108:
[----:B------:R-:W-:Y:S05]  /*4c20*/  BSYNC.RECONVERGENT B0 ;  /* 0x0000000000007941 */ /* 0x000fea0003800200 */
.L_x_107:
        /* <DEDUP_REMOVED lines=17> */
[----:B------:R-:W-:Y:S01]  /*4d40*/  UISETP.EQ.AND UP5, UPT, UR5, -0x4, UPT ;  /* 0xfffffffc0500788c */ /* 0x000fe2000bfa2270 */
[----:B------:R-:W-:Y:S01]  /*4d50*/  @UP3 UMOV UR4, URZ ;  /* 0x000000ff00043c82 */ /* 0x000fe20008000000 */
[----:B------:R-:W-:Y:S01]  /*4d60*/  UISETP.EQ.AND UP3, UPT, UR5, URZ, UPT ;  /* 0x000000ff0500728c */ /* 0x000fe2000bf62270 */
        /* <DEDUP_REMOVED lines=9> */
.L_x_110:
[----:B------:R-:W-:Y:S05]  /*4e00*/  BSYNC.RECONVERGENT B0 ;  /* 0x0000000000007941 */ /* 0x000fea0003800200 */
.L_x_109:
        /* <DEDUP_REMOVED lines=21> */
[----:B------:R-:W-:Y:S01]  /*4f60*/  UISETP.EQ.AND UP3, UPT, UR5, -0x4, UPT ;  /* 0xfffffffc0500788c */ /* 0x000fe2000bf62270 */
        /* <DEDUP_REMOVED lines=9> */
.L_x_112:
[----:B------:R-:W-:Y:S05]  /*5000*/  BSYNC.RECONVERGENT B0 ;  /* 0x0000000000007941 */ /* 0x000fea0003800200 */
.L_x_111:
        /* <DEDUP_REMOVED lines=29> */
.L_x_114:
[----:B------:R-:W-:Y:S05]  /*51e0*/  BSYNC.RECONVERGENT B0 ;  /* 0x0000000000007941 */ /* 0x000fea0003800200 */
.L_x_113:
        /* <DEDUP_REMOVED lines=31> */
.L_x_116:
[----:B------:R-:W-:Y:S05]  /*53e0*/  BSYNC.RECONVERGENT B0 ;  /* 0x0000000000007941 */ /* 0x000fea0003800200 */
.L_x_115:
        /* <DEDUP_REMOVED lines=29> */
.L_x_118:
[----:B------:R-:W-:Y:S05]  /*55c0*/  BSYNC.RECONVERGENT B0 ;  /* 0x0000000000007941 */ /* 0x000fea0003800200 */
.L_x_117:
        /* <DEDUP_REMOVED lines=31> */
.L_x_120:
[----:B------:R-:W-:Y:S05]  /*57c0*/  BSYNC.RECONVERGENT B0 ;  /* 0x0000000000007941 */ /* 0x000fea0003800200 */
.L_x_119:
        /* <DEDUP_REMOVED lines=29> */
.L_x_122:
[----:B------:R-:W-:Y:S05]  /*59a0*/  BSYNC.RECONVERGENT B0 ;  /* 0x0000000000007941 */ /* 0x000fea0003800200 */
.L_x_121:
        /* <DEDUP_REMOVED lines=31> */
.L_x_124:
[----:B------:R-:W-:Y:S05]  /*5ba0*/  BSYNC.RECONVERGENT B0 ;  /* 0x0000000000007941 */ /* 0x000fea0003800200 */
.L_x_123:
        /* <DEDUP_REMOVED lines=29> */
.L_x_126:
[----:B------:R-:W-:Y:S05]  /*5d80*/  BSYNC.RECONVERGENT B0 ;  /* 0x0000000000007941 */ /* 0x000fea0003800200 */
.L_x_125:
        /* <DEDUP_REMOVED lines=31> */
.L_x_128:
[----:B------:R-:W-:Y:S05]  /*5f80*/  BSYNC.RECONVERGENT B0 ;  /* 0x0000000000007941 */ /* 0x000fea0003800200 */
.L_x_127:
        /* <DEDUP_REMOVED lines=29> */
.L_x_130:
[----:B------:R-:W-:Y:S05]  /*6160*/  BSYNC.RECONVERGENT B0 ;  /* 0x0000000000007941 */ /* 0x000fea0003800200 */
.L_x_129:
        /* <DEDUP_REMOVED lines=31> */
.L_x_132:
[----:B------:R-:W-:Y:S05]  /*6360*/  BSYNC.RECONVERGENT B0 ;  /* 0x0000000000007941 */ /* 0x000fea0003800200 */
.L_x_131:
        /* <DEDUP_REMOVED lines=29> */
.L_x_134:
[----:B------:R-:W-:Y:S05]  /*6540*/  BSYNC.RECONVERGENT B0 ;  /* 0x0000000000007941 */ /* 0x000fea0003800200 */
.L_x_133:
        /* <DEDUP_REMOVED lines=31> */
.L_x_136:
[----:B------:R-:W-:Y:S05]  /*6740*/  BSYNC.RECONVERGENT B0 ;  /* 0x0000000000007941 */ /* 0x000fea0003800200 */
.L_x_135:
        /* <DEDUP_REMOVED lines=29> */
.L_x_138:
[----:B------:R-:W-:Y:S05]  /*6920*/  BSYNC.RECONVERGENT B0 ;  /* 0x0000000000007941 */ /* 0x000fea0003800200 */
.L_x_137:
        /* <DEDUP_REMOVED lines=31> */
.L_x_140:
[----:B------:R-:W-:Y:S05]  /*6b20*/  BSYNC.RECONVERGENT B0 ;  /* 0x0000000000007941 */ /* 0x000fea0003800200 */
.L_x_139:
        /* <DEDUP_REMOVED lines=29> */
.L_x_142:
[----:B------:R-:W-:Y:S05]  /*6d00*/  BSYNC.RECONVERGENT B0 ;  /* 0x0000000000007941 */ /* 0x000fea0003800200 */
.L_x_141:
        /* <DEDUP_REMOVED lines=31> */
.L_x_144:
[----:B------:R-:W-:Y:S05]  /*6f00*/  BSYNC.RECONVERGENT B0 ;  /* 0x0000000000007941 */ /* 0x000fea0003800200 */
.L_x_143:
[----:B------:R-:W-:Y:S01]  /*6f10*/  ISETP.GE.AND P6, PT, R15, UR13, PT ;  /* 0x0000000d0f007c0c */ /* 0x000fe2000bfc6270 */
[----:B------:R-:W-:Y:S01]  /*6f20*/  BSSY.RECONVERGENT B0, `(.L_x_145) ;  /* 0x000001d000007945 */ /* 0x000fe20003800200 */
[C---:B------:R-:W-:Y:S01]  /*6f30*/  VIADD R15, R0.reuse, 0x1d ;  /* 0x0000001d000f7836 */ /* 0x040fe20000000000 */
[C---:B------:R-:W-:Y:S02]  /*6f40*/  IADD3 R16, PT, PT, R0.reuse, 0x1e, RZ ;  /* 0x0000001e00107810 */ /* 0x040fe40007ffe0ff */
        /* <DEDUP_REMOVED lines=26> */
.L_x_146:
[----:B------:R-:W-:Y:S05]  /*70f0*/  BSYNC.RECONVERGENT B0 ;  /* 0x0000000000007941 */ /* 0x000fea0003800200 */
.L_x_145:
        /* <DEDUP_REMOVED lines=36> */
.L_x_148:
[----:B------:R-:W-:Y:S05]  /*7340*/  BSYNC.RECONVERGENT B0 ;  /* 0x0000000000007941 */ /* 0x000fea0003800200 */
.L_x_147:
[----:B------:R-:W-:Y:S04]  /*7350*/  BSSY.RECONVERGENT B0, `(.L_x_149) ;  /* 0x000001a000007945 */ /* 0x000fe80003800200 */
[----:B------:R-:W-:Y:S05]  /*7360*/  @!P6 BRA `(.L_x_150) ;  /* 0x000000000060e947 */ /* 0x000fea0003800000 */
        /* <DEDUP_REMOVED lines=24> */
.L_x_150:
[----:B------:R-:W-:Y:S05]  /*74f0*/  BSYNC.RECONVERGENT B0 ;  /* 0x0000000000007941 */ /* 0x000fea0003800200 */
.L_x_149:
        /* <DEDUP_REMOVED lines=26> */
.L_x_152:
[----:B------:R-:W-:Y:S05]  /*76a0*/  BSYNC.RECONVERGENT B0 ;  /* 0x0000000000007941 */ /* 0x000fea0003800200 */
.L_x_151:
        /* <DEDUP_REMOVED lines=26> */
.L_x_154:
[----:B------:R-:W-:Y:S05]  /*7850*/  BSYNC.RECONVERGENT B0 ;  /* 0x0000000000007941 */ /* 0x000fea0003800200 */
.L_x_153:
[----:B------:R-:W-:Y:S01]  /*7860*/  VIADD R5, R5, 0x1 ;  /* 0x0000000105057836 */ /* 0x000fe20000000000 */
[----:B------:R-:W-:Y:S01]  /*7870*/  IADD3 R8, PT, PT, R8, UR10, RZ ;  /* 0x0000000a08087c10 */ /* 0x000fe2000fffe0ff */
[----:B------:R-:W-:Y:S06]  /*7880*/  BRA.U UP0, `(.L_x_155) ;  /* 0xffffff8900807547 */ /* 0x000fec000b83ffff */
[----:B------:R-:W-:Y:S01]  /*7890*/  IMAD R9, R9, 0x3, RZ ;  /* 0x0000000309097824 */ /* 0x000fe200078e02ff */
[----:B------:R-:W-:Y:S02]  /*78a0*/  VIMNMX.RELU R5, PT, PT, R4, 0xff, PT ;  /* 0x000000ff04057848 */ /* 0x000fe40003fe1100 */
[----:B------:R-:W-:Y:S02]  /*78b0*/  VIMNMX.RELU R7, PT, PT, R7, 0xff, PT ;  /* 0x000000ff07077848 */ /* 0x000fe40003fe1100 */
[----:B------:R-:W-:-:S04]  /*78c0*/  IADD3 R2, P0, PT, R9, UR6, RZ ;  /* 0x0000000609027c10 */ /* 0x000fc8000ff1e0ff */
[----:B------:R-:W-:Y:S02]  /*78d0*/  LEA.HI.X.SX32 R3, R9, UR7, 0x1, P0 ;  /* 0x0000000709037c11 */ /* 0x000fe400080f0eff */
[----:B------:R-:W-:-:S03]  /*78e0*/  VIMNMX.RELU R9, PT, PT, R6, 0xff, PT ;  /* 0x000000ff06097848 */ /* 0x000fc60003fe1100 */
[----:B------:R-:W-:Y:S04]  /*78f0*/  STG.E.U8 desc[UR8][R2.64], R5 ;  /* 0x0000000502007986 */ /* 0x000fe8000c101108 */
[----:B------:R-:W-:Y:S04]  /*7900*/  STG.E.U8 desc[UR8][R2.64+0x1], R9 ;  /* 0x0000010902007986 */ /* 0x000fe8000c101108 */
[----:B------:R-:W-:Y:S01]  /*7910*/  STG.E.U8 desc[UR8][R2.64+0x2], R7 ;  /* 0x0000020702007986 */ /* 0x000fe2000c101108 */
[----:B------:R-:W-:Y:S05]  /*7920*/  EXIT ;  /* 0x000000000000794d */ /* 0x000fea0003800000 */
.L_x_156:
        /* <DEDUP_REMOVED lines=13> */
.L_x_163:


//--------------------- .text._Z15GreyscaleKernelPhii --------------------------
	.section	.text._Z15GreyscaleKernelPhii,"ax",@progbits
	.align	128
        .global         _Z15GreyscaleKernelPhii
        .type           _Z15GreyscaleKernelPhii,@function
        .size           _Z15GreyscaleKernelPhii,(.L_x_164 - _Z15GreyscaleKernelPhii)
        .other          _Z15GreyscaleKernelPhii,@"STO_CUDA_ENTRY STV_DEFAULT"
_Z15GreyscaleKernelPhii:
.text._Z15GreyscaleKernelPhii:
        /* <DEDUP_REMOVED lines=29> */
.L_x_157:
        /* <DEDUP_REMOVED lines=11> */
.L_x_164:


//--------------------- .nv.shared.reserved.0     --------------------------
	.section	.nv.shared.reserved.0,"aw",@nobits
	.weak		__nv_reservedSMEM_offset_0_alias
	.size		__nv_reservedSMEM_offset_0_alias, 0, 64
	.other		__nv_reservedSMEM_offset_0_alias,@"STO_CUDA_RESERVED_SHARED STV_DEFAULT"
__nv_reservedSMEM_offset_0_alias:
	.zero		0
	.zero		64


//--------------------- .nv.constant0._Z14BrightenKernelPhii --------------------------
	.section	.nv.constant0._Z14BrightenKernelPhii,"a",@progbits
	.sectionflags	@""
	.align	4
.nv.constant0._Z14BrightenKernelPhii:
	.zero		912


//--------------------- .nv.constant0._Z19RGBCorrectionKernelPhii --------------------------
	.section	.nv.constant0._Z19RGBCorrectionKernelPhii,"a",@progbits
	.sectionflags	@""
	.align	4
.nv.constant0._Z19RGBCorrectionKernelPhii:
	.zero		912


//--------------------- .nv.constant0._Z19EdgeDetectionKernelPhii --------------------------
	.section	.nv.constant0._Z19EdgeDetectionKernelPhii,"a",@progbits
	.sectionflags	@""
	.align	4
.nv.constant0._Z19EdgeDetectionKernelPhii:
	.zero		912


//--------------------- .nv.constant0._Z10BlurKernelPhii --------------------------
	.section	.nv.constant0._Z10BlurKernelPhii,"a",@progbits
	.sectionflags	@""
	.align	4
.nv.constant0._Z10BlurKernelPhii:
	.zero		912


//--------------------- .nv.constant0._Z15GrayscaleKernelPhii --------------------------
	.section	.nv.constant0._Z15GrayscaleKernelPhii,"a",@progbits
	.sectionflags	@""
	.align	4
.nv.constant0._Z15GrayscaleKernelPhii:
	.zero		912


//--------------------- .nv.constant0._Z13SharpenKernelPhii --------------------------
	.section	.nv.constant0._Z13SharpenKernelPhii,"a",@progbits
	.sectionflags	@""
	.align	4
.nv.constant0._Z13SharpenKernelPhii:
	.zero		912


//--------------------- .nv.constant0._Z15GreyscaleKernelPhii --------------------------
	.section	.nv.constant0._Z15GreyscaleKernelPhii,"a",@progbits
	.sectionflags	@""
	.align	4
.nv.constant0._Z15GreyscaleKernelPhii:
	.zero		912


//--------------------- SYMBOLS --------------------------

	.type		.nv.reservedSmem.offset0,@object
	.size		.nv.reservedSmem.offset0,0x4
